def attn_fwd(
    Q,
    K,
    V,
    Out,
    Lse,
    sm_scale,
    stride_qz,
    stride_qh,
    stride_qm,
    stride_qk,
    stride_kz,
    stride_kh,
    stride_kn,
    stride_kk,
    stride_vz,
    stride_vh,
    stride_vn,
    stride_vk,
    stride_oz,
    stride_oh,
    stride_om,
    stride_ok,
    seqlen_q,
    seqlen_k,
    BLOCK_M: tl.constexpr,
    BLOCK_N: tl.constexpr,
    HEAD_DIM: tl.constexpr,
    CAUSAL: tl.constexpr,
):
    start_m = tl.program_id(0)
    off_hz = tl.program_id(1)
    q_off = off_hz * stride_qh
    k_off = off_hz * stride_kh
    v_off = off_hz * stride_vh
    offs_m = start_m * BLOCK_M + tl.arange(0, BLOCK_M)
    offs_d = tl.arange(0, HEAD_DIM)
    offs_n = tl.arange(0, BLOCK_N)
    q_ptrs = Q + q_off + offs_m[:, None] * stride_qm + offs_d[None, :] * stride_qk
    k_ptrs = K + k_off + offs_d[:, None] * stride_kk + offs_n[None, :] * stride_kn
    v_ptrs = V + v_off + offs_n[:, None] * stride_vn + offs_d[None, :] * stride_vk
    m_i = tl.full([BLOCK_M], float("-inf"), dtype=tl.float32)
    l_i = tl.zeros([BLOCK_M], dtype=tl.float32) + 1.0
    acc = tl.zeros([BLOCK_M, HEAD_DIM], dtype=tl.float32)
    q = tl.load(q_ptrs)
    acc, l_i, m_i = _attn_fwd_inner(
        acc,
        l_i,
        m_i,
        q,
        k_ptrs,
        v_ptrs,
        sm_scale,
        stride_kn,
        stride_vn,
        start_m,
        seqlen_k,
        BLOCK_M,
        BLOCK_N,
        HEAD_DIM,
        CAUSAL,
    )
    acc = acc / l_i[:, None]
    lse = m_i + tl.math.log2(l_i) / 1.4426950408889634
    o_ptrs = (
        Out
        + off_hz * stride_oh
        + offs_m[:, None] * stride_om
        + offs_d[None, :] * stride_ok
    )
    tl.store(o_ptrs, acc.to(Out.dtype.element_ty))
    tl.store(Lse + off_hz * seqlen_q + offs_m, lse)

# config = {"BLOCK_M": 128, "BLOCK_N": 64, "HEAD_DIM": 16, "arch": "sm_90", "causal": false, "dtype": "bf16", "num_stages": 2, "num_warps": 8}
# arch = sm_90


// ===== COMPILED SASS (sm_90a) =====

	.target	sm_90a

	.elftype	@"ET_EXEC"


//--------------------- .note.nv.tkinfo           --------------------------
	.section	.note.nv.tkinfo,"",@"SHT_NOTE"
	.sectionflags	@"SHF_NOTE_NV_TKINFO"
	.tkinfo
        /*0018*/ 	.word	0x00000002
        /*0030*/ 	.string	""
        /*0030*/ 	.string	"ptxas"
        /*0030*/ 	.string	"Cuda compilation tools, release 13.0, V13.0.88"
        /*0030*/ 	.string	"Build cuda_13.0.r13.0/compiler.36424714_0"
        /*0030*/ 	.string	"-v  -suppress-debug-info  -lineinfo  -arch sm_90a "



//--------------------- .note.nv.cuinfo           --------------------------
	.section	.note.nv.cuinfo,"",@"SHT_NOTE"
	.sectionflags	@"SHF_NOTE_NV_CUINFO"
        /*0018*/ 	.short	0x0002
        /*001a*/ 	.short	0x005a
        /*001c*/ 	.short	0x0082
	.zero		2


//--------------------- .nv.info                  --------------------------
	.section	.nv.info,"",@"SHT_CUDA_INFO"
	.align	4


	//----- nvinfo : EIATTR_REGCOUNT
	.align		4
        /*0000*/ 	.byte	0x04, 0x2f
        /*0002*/ 	.short	(.L_2 - .L_1)
	.align		4
.L_1:
        /*0004*/ 	.word	index@(attn_fwd)
        /*0008*/ 	.word	0x00000050


	//----- nvinfo : EIATTR_FRAME_SIZE
	.align		4
.L_2:
        /*000c*/ 	.byte	0x04, 0x11
        /*000e*/ 	.short	(.L_4 - .L_3)
	.align		4
.L_3:
        /*0010*/ 	.word	index@(attn_fwd)
        /*0014*/ 	.word	0x00000000


	//----- nvinfo : EIATTR_MIN_STACK_SIZE
	.align		4
.L_4:
        /*0018*/ 	.byte	0x04, 0x12
        /*001a*/ 	.short	(.L_6 - .L_5)
	.align		4
.L_5:
        /*001c*/ 	.word	index@(attn_fwd)
        /*0020*/ 	.word	0x00000000
.L_6:


//--------------------- .nv.compat                --------------------------
	.section	.nv.compat,"",@"SHT_CUDA_COMPAT_INFO"
	.align	4
        /*0000*/ 	.byte	0x02, 0x09, 0x01, 0x00, 0x02, 0x02, 0x04, 0x00, 0x02, 0x05, 0x05, 0x00, 0x03, 0x07, 0x01, 0x01
        /*0010*/ 	.byte	0x02, 0x03, 0x00, 0x00, 0x02, 0x06, 0x01, 0x00, 0x04, 0x0b, 0x08, 0x00, 0x00, 0x00, 0x00, 0x00
        /*0020*/ 	.byte	0x00, 0x00, 0x00, 0x00


//--------------------- .nv.info.attn_fwd         --------------------------
	.section	.nv.info.attn_fwd,"",@"SHT_CUDA_INFO"
	.sectionflags	@""
	.align	4


	//----- nvinfo : EIATTR_CUDA_API_VERSION
	.align		4
        /*0000*/ 	.byte	0x04, 0x37
        /*0002*/ 	.short	(.L_8 - .L_7)
.L_7:
        /*0004*/ 	.word	0x00000082


	//----- nvinfo : EIATTR_KPARAM_INFO
	.align		4
.L_8:
        /*0008*/ 	.byte	0x04, 0x17
        /*000a*/ 	.short	(.L_10 - .L_9)
.L_9:
        /*000c*/ 	.word	0x00000000
        /*0010*/ 	.short	0x0019
        /*0012*/ 	.short	0x0080
        /*0014*/ 	.byte	0x00, 0xf4, 0x21, 0x00


	//----- nvinfo : EIATTR_KPARAM_INFO
	.align		4
.L_10:
        /*0018*/ 	.byte	0x04, 0x17
        /*001a*/ 	.short	(.L_12 - .L_11)
.L_11:
        /*001c*/ 	.word	0x00000000
        /*0020*/ 	.short	0x0018
        /*0022*/ 	.short	0x0078
        /*0024*/ 	.byte	0x00, 0xf4, 0x21, 0x00


	//----- nvinfo : EIATTR_KPARAM_INFO
	.align		4
.L_12:
        /*0028*/ 	.byte	0x04, 0x17
        /*002a*/ 	.short	(.L_14 - .L_13)
.L_13:
        /*002c*/ 	.word	0x00000000
        /*0030*/ 	.short	0x0017
        /*0032*/ 	.short	0x0070
        /*0034*/ 	.byte	0x00, 0xf0, 0x11, 0x00


	//----- nvinfo : EIATTR_KPARAM_INFO
	.align		4
.L_14:
        /*0038*/ 	.byte	0x04, 0x17
        /*003a*/ 	.short	(.L_16 - .L_15)
.L_15:
        /*003c*/ 	.word	0x00000000
        /*0040*/ 	.short	0x0016
        /*0042*/ 	.short	0x006c
        /*0044*/ 	.byte	0x00, 0xf0, 0x11, 0x00


	//----- nvinfo : EIATTR_KPARAM_INFO
	.align		4
.L_16:
        /*0048*/ 	.byte	0x04, 0x17
        /*004a*/ 	.short	(.L_18 - .L_17)
.L_17:
        /*004c*/ 	.word	0x00000000
        /*0050*/ 	.short	0x0015
        /*0052*/ 	.short	0x0068
        /*0054*/ 	.byte	0x00, 0xf0, 0x11, 0x00


	//----- nvinfo : EIATTR_KPARAM_INFO
	.align		4
.L_18:
        /*0058*/ 	.byte	0x04, 0x17
        /*005a*/ 	.short	(.L_20 - .L_19)
.L_19:
        /*005c*/ 	.word	0x00000000
        /*0060*/ 	.short	0x0014
        /*0062*/ 	.short	0x0064
        /*0064*/ 	.byte	0x00, 0xf0, 0x11, 0x00


	//----- nvinfo : EIATTR_KPARAM_INFO
	.align		4
.L_20:
        /*0068*/ 	.byte	0x04, 0x17
        /*006a*/ 	.short	(.L_22 - .L_21)
.L_21:
        /*006c*/ 	.word	0x00000000
        /*0070*/ 	.short	0x0013
        /*0072*/ 	.short	0x0060
        /*0074*/ 	.byte	0x00, 0xf0, 0x11, 0x00


	//----- nvinfo : EIATTR_KPARAM_INFO
	.align		4
.L_22:
        /*0078*/ 	.byte	0x04, 0x17
        /*007a*/ 	.short	(.L_24 - .L_23)
.L_23:
        /*007c*/ 	.word	0x00000000
        /*0080*/ 	.short	0x0012
        /*0082*/ 	.short	0x005c
        /*0084*/ 	.byte	0x00, 0xf0, 0x11, 0x00


	//----- nvinfo : EIATTR_KPARAM_INFO
	.align		4
.L_24:
        /*0088*/ 	.byte	0x04, 0x17
        /*008a*/ 	.short	(.L_26 - .L_25)
.L_25:
        /*008c*/ 	.word	0x00000000
        /*0090*/ 	.short	0x0011
        /*0092*/ 	.short	0x0058
        /*0094*/ 	.byte	0x00, 0xf0, 0x11, 0x00


	//----- nvinfo : EIATTR_KPARAM_INFO
	.align		4
.L_26:
        /*0098*/ 	.byte	0x04, 0x17
        /*009a*/ 	.short	(.L_28 - .L_27)
.L_27:
        /*009c*/ 	.word	0x00000000
        /*00a0*/ 	.short	0x0010
        /*00a2*/ 	.short	0x0054
        /*00a4*/ 	.byte	0x00, 0xf0, 0x11, 0x00


	//----- nvinfo : EIATTR_KPARAM_INFO
	.align		4
.L_28:
        /*00a8*/ 	.byte	0x04, 0x17
        /*00aa*/ 	.short	(.L_30 - .L_29)
.L_29:
        /*00ac*/ 	.word	0x00000000
        /*00b0*/ 	.short	0x000f
        /*00b2*/ 	.short	0x0050
        /*00b4*/ 	.byte	0x00, 0xf0, 0x11, 0x00


	//----- nvinfo : EIATTR_KPARAM_INFO
	.align		4
.L_30:
        /*00b8*/ 	.byte	0x04, 0x17
        /*00ba*/ 	.short	(.L_32 - .L_31)
.L_31:
        /*00bc*/ 	.word	0x00000000
        /*00c0*/ 	.short	0x000e
        /*00c2*/ 	.short	0x004c
        /*00c4*/ 	.byte	0x00, 0xf0, 0x11, 0x00


	//----- nvinfo : EIATTR_KPARAM_INFO
	.align		4
.L_32:
        /*00c8*/ 	.byte	0x04, 0x17
        /*00ca*/ 	.short	(.L_34 - .L_33)
.L_33:
        /*00cc*/ 	.word	0x00000000
        /*00d0*/ 	.short	0x000d
        /*00d2*/ 	.short	0x0048
        /*00d4*/ 	.byte	0x00, 0xf0, 0x11, 0x00


	//----- nvinfo : EIATTR_KPARAM_INFO
	.align		4
.L_34:
        /*00d8*/ 	.byte	0x04, 0x17
        /*00da*/ 	.short	(.L_36 - .L_35)
.L_35:
        /*00dc*/ 	.word	0x00000000
        /*00e0*/ 	.short	0x000c
        /*00e2*/ 	.short	0x0044
        /*00e4*/ 	.byte	0x00, 0xf0, 0x11, 0x00


	//----- nvinfo : EIATTR_KPARAM_INFO
	.align		4
.L_36:
        /*00e8*/ 	.byte	0x04, 0x17
        /*00ea*/ 	.short	(.L_38 - .L_37)
.L_37:
        /*00ec*/ 	.word	0x00000000
        /*00f0*/ 	.short	0x000b
        /*00f2*/ 	.short	0x0040
        /*00f4*/ 	.byte	0x00, 0xf0, 0x11, 0x00


	//----- nvinfo : EIATTR_KPARAM_INFO
	.align		4
.L_38:
        /*00f8*/ 	.byte	0x04, 0x17
        /*00fa*/ 	.short	(.L_40 - .L_39)
.L_39:
        /*00fc*/ 	.word	0x00000000
        /*0100*/ 	.short	0x000a
        /*0102*/ 	.short	0x003c
        /*0104*/ 	.byte	0x00, 0xf0, 0x11, 0x00


	//----- nvinfo : EIATTR_KPARAM_INFO
	.align		4
.L_40:
        /*0108*/ 	.byte	0x04, 0x17
        /*010a*/ 	.short	(.L_42 - .L_41)
.L_41:
        /*010c*/ 	.word	0x00000000
        /*0110*/ 	.short	0x0009
        /*0112*/ 	.short	0x0038
        /*0114*/ 	.byte	0x00, 0xf0, 0x11, 0x00


	//----- nvinfo : EIATTR_KPARAM_INFO
	.align		4
.L_42:
        /*0118*/ 	.byte	0x04, 0x17
        /*011a*/ 	.short	(.L_44 - .L_43)
.L_43:
        /*011c*/ 	.word	0x00000000
        /*0120*/ 	.short	0x0008
        /*0122*/ 	.short	0x0034
        /*0124*/ 	.byte	0x00, 0xf0, 0x11, 0x00


	//----- nvinfo : EIATTR_KPARAM_INFO
	.align		4
.L_44:
        /*0128*/ 	.byte	0x04, 0x17
        /*012a*/ 	.short	(.L_46 - .L_45)
.L_45:
        /*012c*/ 	.word	0x00000000
        /*0130*/ 	.short	0x0007
        /*0132*/ 	.short	0x0030
        /*0134*/ 	.byte	0x00, 0xf0, 0x11, 0x00


	//----- nvinfo : EIATTR_KPARAM_INFO
	.align		4
.L_46:
        /*0138*/ 	.byte	0x04, 0x17
        /*013a*/ 	.short	(.L_48 - .L_47)
.L_47:
        /*013c*/ 	.word	0x00000000
        /*0140*/ 	.short	0x0006
        /*0142*/ 	.short	0x002c
        /*0144*/ 	.byte	0x00, 0xf0, 0x11, 0x00


	//----- nvinfo : EIATTR_KPARAM_INFO
	.align		4
.L_48:
        /*0148*/ 	.byte	0x04, 0x17
        /*014a*/ 	.short	(.L_50 - .L_49)
.L_49:
        /*014c*/ 	.word	0x00000000
        /*0150*/ 	.short	0x0005
        /*0152*/ 	.short	0x0028
        /*0154*/ 	.byte	0x00, 0xf0, 0x11, 0x00


	//----- nvinfo : EIATTR_KPARAM_INFO
	.align		4
.L_50:
        /*0158*/ 	.byte	0x04, 0x17
        /*015a*/ 	.short	(.L_52 - .L_51)
.L_51:
        /*015c*/ 	.word	0x00000000
        /*0160*/ 	.short	0x0004
        /*0162*/ 	.short	0x0020
        /*0164*/ 	.byte	0x00, 0xf4, 0x21, 0x00


	//----- nvinfo : EIATTR_KPARAM_INFO
	.align		4
.L_52:
        /*0168*/ 	.byte	0x04, 0x17
        /*016a*/ 	.short	(.L_54 - .L_53)
.L_53:
        /*016c*/ 	.word	0x00000000
        /*0170*/ 	.short	0x0003
        /*0172*/ 	.short	0x0018
        /*0174*/ 	.byte	0x00, 0xf4, 0x21, 0x00


	//----- nvinfo : EIATTR_KPARAM_INFO
	.align		4
.L_54:
        /*0178*/ 	.byte	0x04, 0x17
        /*017a*/ 	.short	(.L_56 - .L_55)
.L_55:
        /*017c*/ 	.word	0x00000000
        /*0180*/ 	.short	0x0002
        /*0182*/ 	.short	0x0010
        /*0184*/ 	.byte	0x00, 0xf4, 0x21, 0x00


	//----- nvinfo : EIATTR_KPARAM_INFO
	.align		4
.L_56:
        /*0188*/ 	.byte	0x04, 0x17
        /*018a*/ 	.short	(.L_58 - .L_57)
.L_57:
        /*018c*/ 	.word	0x00000000
        /*0190*/ 	.short	0x0001
        /*0192*/ 	.short	0x0008
        /*0194*/ 	.byte	0x00, 0xf4, 0x21, 0x00


	//----- nvinfo : EIATTR_KPARAM_INFO
	.align		4
.L_58:
        /*0198*/ 	.byte	0x04, 0x17
        /*019a*/ 	.short	(.L_60 - .L_59)
.L_59:
        /*019c*/ 	.word	0x00000000
        /*01a0*/ 	.short	0x0000
        /*01a2*/ 	.short	0x0000
        /*01a4*/ 	.byte	0x00, 0xf4, 0x21, 0x00


	//----- nvinfo : EIATTR_SPARSE_MMA_MASK
	.align		4
.L_60:
        /*01a8*/ 	.byte	0x03, 0x50
        /*01aa*/ 	.short	0x0000


	//----- nvinfo : EIATTR_MAXREG_COUNT
	.align		4
        /*01ac*/ 	.byte	0x03, 0x1b
        /*01ae*/ 	.short	0x00ff


	//----- nvinfo : EIATTR_NUM_BARRIERS
	.align		4
        /*01b0*/ 	.byte	0x02, 0x4c
        /*01b2*/ 	.byte	0x01
	.zero		1


	//----- nvinfo : EIATTR_MERCURY_ISA_VERSION
	.align		4
        /*01b4*/ 	.byte	0x03, 0x5f
        /*01b6*/ 	.short	0x0101


	//----- nvinfo : EIATTR_COOP_GROUP_MASK_REGIDS
	.align		4
        /*01b8*/ 	.byte	0x04, 0x29
        /*01ba*/ 	.short	(.L_62 - .L_61)


	//   ....[0]....
.L_61:
        /*01bc*/ 	.word	0xffffffff


	//   ....[1]....
        /*01c0*/ 	.word	0xffffffff


	//   ....[2]....
        /*01c4*/ 	.word	0xffffffff


	//   ....[3]....
        /*01c8*/ 	.word	0xffffffff


	//   ....[4]....
        /*01cc*/ 	.word	0xffffffff


	//   ....[5]....
        /*01d0*/ 	.word	0xffffffff


	//   ....[6]....
        /*01d4*/ 	.word	0xffffffff


	//   ....[7]....
        /*01d8*/ 	.word	0xffffffff


	//----- nvinfo : EIATTR_COOP_GROUP_INSTR_OFFSETS
	.align		4
.L_62:
        /*01dc*/ 	.byte	0x04, 0x28
        /*01de*/ 	.short	(.L_64 - .L_63)


	//   ....[0]....
.L_63:
        /*01e0*/ 	.word	0x00001030


	//   ....[1]....
        /*01e4*/ 	.word	0x000010c0


	//   ....[2]....
        /*01e8*/ 	.word	0x000010e0


	//   ....[3]....
        /*01ec*/ 	.word	0x00001100


	//   ....[4]....
        /*01f0*/ 	.word	0x00001ba0


	//   ....[5]....
        /*01f4*/ 	.word	0x00001bb0


	//   ....[6]....
        /*01f8*/ 	.word	0x00001c00


	//   ....[7]....
        /*01fc*/ 	.word	0x00001c10


	//----- nvinfo : EIATTR_EXIT_INSTR_OFFSETS
	.align		4
.L_64:
        /*0200*/ 	.byte	0x04, 0x1c
        /*0202*/ 	.short	(.L_66 - .L_65)


	//   ....[0]....
.L_65:
        /*0204*/ 	.word	0x00002890


	//   ....[1]....
        /*0208*/ 	.word	0x000028c0


	//----- nvinfo : EIATTR_REQNTID
	.align		4
.L_66:
        /*020c*/ 	.byte	0x04, 0x10
        /*020e*/ 	.short	(.L_68 - .L_67)
.L_67:
        /*0210*/ 	.word	0x00000100
        /*0214*/ 	.word	0x00000001
        /*0218*/ 	.word	0x00000001


	//----- nvinfo : EIATTR_CBANK_PARAM_SIZE
	.align		4
.L_68:
        /*021c*/ 	.byte	0x03, 0x19
        /*021e*/ 	.short	0x0088


	//----- nvinfo : EIATTR_PARAM_CBANK
	.align		4
        /*0220*/ 	.byte	0x04, 0x0a
        /*0222*/ 	.short	(.L_70 - .L_69)
	.align		4
.L_69:
        /*0224*/ 	.word	index@(.nv.constant0.attn_fwd)
        /*0228*/ 	.short	0x0210
        /*022a*/ 	.short	0x0088


	//----- nvinfo : EIATTR_SW_WAR
	.align		4
.L_70:
        /*022c*/ 	.byte	0x04, 0x36
        /*022e*/ 	.short	(.L_72 - .L_71)
.L_71:
        /*0230*/ 	.word	0x00000008
.L_72:


//--------------------- .nv.callgraph             --------------------------
	.section	.nv.callgraph,"",@"SHT_CUDA_CALLGRAPH"
	.align	4
	.sectionentsize	8
	.align		4
        /*0000*/ 	.word	0x00000000
	.align		4
        /*0004*/ 	.word	0xffffffff
	.align		4
        /*0008*/ 	.word	0x00000000
	.align		4
        /*000c*/ 	.word	0xfffffffe
	.align		4
        /*0010*/ 	.word	0x00000000
	.align		4
        /*0014*/ 	.word	0xfffffffd
	.align		4
        /*0018*/ 	.word	0x00000000
	.align		4
        /*001c*/ 	.word	0xfffffffc


//--------------------- .nv.constant4             --------------------------
	.section	.nv.constant4,"a",@progbits
	.align	8
	.align		8
.nv.constant4:
        /*0000*/ 	.dword	_$_str


//--------------------- .text.attn_fwd            --------------------------
	.section	.text.attn_fwd,"ax",@progbits
	.align	128
        .global         attn_fwd
        .type           attn_fwd,@function
        .size           attn_fwd,(.L_x_3 - attn_fwd)
        .other          attn_fwd,@"STO_CUDA_ENTRY STV_DEFAULT"
attn_fwd:
.text.attn_fwd:
[----:B------:R-:W-:Y:S01]  /*0000*/  LDC R1, c[0x0][0x28] ;  /* 0x00000a00ff017b82 */ /* 0x000fe20000000800 */
[----:B------:R-:W0:Y:S07]  /*0010*/  S2R R5, SR_TID.X ;  /* 0x0000000000057919 */ /* 0x000e2e0000002100 */
[----:B------:R-:W1:Y:S01]  /*0020*/  S2UR UR7, SR_CTAID.Y ;  /* 0x00000000000779c3 */ /* 0x000e620000002600 */
[----:B------:R-:W-:Y:S01]  /*0030*/  ULDC.64 UR4, c[0x0][0x240] ;  /* 0x0000900000047ab9 */ /* 0x000fe20000000a00 */
[----:B------:R-:W-:Y:S01]  /*0040*/  ULDC.64 UR12, c[0x0][0x208] ;  /* 0x00008200000c7ab9 */ /* 0x000fe20000000a00 */
[----:B------:R-:W2:Y:S05]  /*0050*/  S2R R3, SR_CTAID.X ;  /* 0x0000000000037919 */ /* 0x000eaa0000002500 */
[----:B------:R-:W3:Y:S08]  /*0060*/  LDC R14, c[0x0][0x248] ;  /* 0x00009200ff0e7b82 */ /* 0x000ef00000000800 */
[----:B------:R-:W4:Y:S01]  /*0070*/  LDC.64 R10, c[0x0][0x210] ;  /* 0x00008400ff0a7b82 */ /* 0x000f220000000a00 */
[----:B-1----:R-:W-:-:S04]  /*0080*/  UIMAD UR4, UR7, UR4, URZ ;  /* 0x00000004070472a4 */ /* 0x002fc8000f8e023f */
[----:B------:R-:W-:Y:S01]  /*0090*/  USHF.L.U32 UR6, UR4, 0x1, URZ ;  /* 0x0000000104067899 */ /* 0x000fe2000800063f */
[----:B0-----:R-:W-:Y:S02]  /*00a0*/  LOP3.LUT R4, R5, 0x7f, RZ, 0xc0, !PT ;  /* 0x0000007f05047812 */ /* 0x001fe400078ec0ff */
[----:B------:R-:W-:Y:S02]  /*00b0*/  SHF.R.U32.HI R2, RZ, 0x7, R5 ;  /* 0x00000007ff027819 */ /* 0x000fe40000011605 */
[----:B--2---:R-:W-:Y:S02]  /*00c0*/  LEA R4, R3, R4, 0x7 ;  /* 0x0000000403047211 */ /* 0x004fe400078e38ff */
[----:B------:R-:W-:-:S03]  /*00d0*/  SGXT.U32 R2, R2, 0x1 ;  /* 0x000000010202781a */ /* 0x000fc60000000000 */
[----:B------:R-:W-:Y:S01]  /*00e0*/  IMAD R0, R4, UR5, RZ ;  /* 0x0000000504007c24 */ /* 0x000fe2000f8e02ff */
[----:B------:R-:W-:Y:S01]  /*00f0*/  UIMAD.WIDE UR4, UR4, 0x2, URZ ;  /* 0x00000002040478a5 */ /* 0x000fe2000f8e023f */
[----:B---3--:R-:W-:-:S03]  /*0100*/  IMAD R7, R2, R14, RZ ;  /* 0x0000000e02077224 */ /* 0x008fc600078e02ff */
[C---:B------:R-:W-:Y:S01]  /*0110*/  SHF.L.U32 R3, R0.reuse, 0x1, RZ ;  /* 0x0000000100037819 */ /* 0x040fe200000006ff */
[----:B------:R-:W-:Y:S01]  /*0120*/  IMAD.HI R0, R0, 0x2, RZ ;  /* 0x0000000200007827 */ /* 0x000fe200078e02ff */
[----:B------:R-:W-:Y:S02]  /*0130*/  LEA R9, R14, R7, 0x1 ;  /* 0x000000070e097211 */ /* 0x000fe400078e08ff */
[----:B----4-:R-:W-:-:S04]  /*0140*/  IADD3 R19, P0, P1, R3, UR6, R10 ;  /* 0x0000000603137c10 */ /* 0x010fc8000f91e00a */
[----:B------:R-:W-:Y:S02]  /*0150*/  IADD3.X R20, R0, UR5, R11, P0, P1 ;  /* 0x0000000500147c10 */ /* 0x000fe400087e240b */
[----:B------:R-:W-:Y:S02]  /*0160*/  LEA R2, P0, R7, R19, 0x1 ;  /* 0x0000001307027211 */ /* 0x000fe400078008ff */
[C---:B------:R-:W-:Y:S02]  /*0170*/  LEA R0, R14.reuse, R9, 0x1 ;  /* 0x000000090e007211 */ /* 0x040fe400078e08ff */
[----:B------:R-:W-:Y:S02]  /*0180*/  LEA R6, P1, R9, R19, 0x1 ;  /* 0x0000001309067211 */ /* 0x000fe400078208ff */
[----:B------:R-:W-:Y:S02]  /*0190*/  LEA.HI.X.SX32 R3, R7, R20, 0x1, P0 ;  /* 0x0000001407037211 */ /* 0x000fe400000f0eff */
[----:B------:R-:W-:-:S02]  /*01a0*/  LEA R11, R14, R0, 0x1 ;  /* 0x000000000e0b7211 */ /* 0x000fc400078e08ff */
[CC--:B------:R-:W-:Y:S01]  /*01b0*/  LEA R8, P0, R0.reuse, R19.reuse, 0x1 ;  /* 0x0000001300087211 */ /* 0x0c0fe200078008ff */
[----:B------:R0:W2:Y:S01]  /*01c0*/  LDG.E.U16 R17, desc[UR12][R2.64] ;  /* 0x0000000c02117981 */ /* 0x0000a2000c1e1500 */
[-C--:B------:R-:W-:Y:S02]  /*01d0*/  LEA.HI.X.SX32 R7, R9, R20.reuse, 0x1, P1 ;  /* 0x0000001409077211 */ /* 0x080fe400008f0eff */
[----:B------:R-:W-:Y:S01]  /*01e0*/  LEA.HI.X.SX32 R9, R0, R20, 0x1, P0 ;  /* 0x0000001400097211 */ /* 0x000fe200000f0eff */
[C---:B------:R-:W-:Y:S01]  /*01f0*/  IMAD R0, R14.reuse, 0x2, R11 ;  /* 0x000000020e007824 */ /* 0x040fe200078e020b */
[C---:B------:R-:W-:Y:S01]  /*0200*/  LEA R10, P0, R11.reuse, R19, 0x1 ;  /* 0x000000130b0a7211 */ /* 0x040fe200078008ff */
[----:B------:R1:W3:Y:S03]  /*0210*/  LDG.E.U16 R18, desc[UR12][R6.64] ;  /* 0x0000000c06127981 */ /* 0x0002e6000c1e1500 */
[----:B------:R-:W-:Y:S01]  /*0220*/  LEA R15, R14, R0, 0x1 ;  /* 0x000000000e0f7211 */ /* 0x000fe200078e08ff */
[----:B------:R-:W4:Y:S01]  /*0230*/  LDG.E.U16 R9, desc[UR12][R8.64] ;  /* 0x0000000c08097981 */ /* 0x000f22000c1e1500 */
[----:B------:R-:W-:-:S02]  /*0240*/  LEA.HI.X.SX32 R11, R11, R20, 0x1, P0 ;  /* 0x000000140b0b7211 */ /* 0x000fc400000f0eff */
[----:B------:R-:W-:Y:S02]  /*0250*/  LEA R12, P0, R0, R19, 0x1 ;  /* 0x00000013000c7211 */ /* 0x000fe400078008ff */
[----:B------:R-:W-:Y:S02]  /*0260*/  LEA R16, R14, R15, 0x1 ;  /* 0x0000000f0e107211 */ /* 0x000fe400078e08ff */
[----:B------:R-:W-:Y:S01]  /*0270*/  LEA.HI.X.SX32 R13, R0, R20, 0x1, P0 ;  /* 0x00000014000d7211 */ /* 0x000fe200000f0eff */
[----:B------:R-:W5:Y:S01]  /*0280*/  LDG.E.U16 R11, desc[UR12][R10.64] ;  /* 0x0000000c0a0b7981 */ /* 0x000f62000c1e1500 */
[C---:B0-----:R-:W-:Y:S02]  /*0290*/  LEA R2, P0, R15.reuse, R19, 0x1 ;  /* 0x000000130f027211 */ /* 0x041fe400078008ff */
[----:B------:R-:W-:Y:S01]  /*02a0*/  LEA R0, R14, R16, 0x1 ;  /* 0x000000100e007211 */ /* 0x000fe200078e08ff */
[----:B------:R-:W3:Y:S01]  /*02b0*/  LDG.E.U16 R12, desc[UR12][R12.64] ;  /* 0x0000000c0c0c7981 */ /* 0x000ee2000c1e1500 */
[----:B------:R-:W-:-:S02]  /*02c0*/  LEA.HI.X.SX32 R3, R15, R20, 0x1, P0 ;  /* 0x000000140f037211 */ /* 0x000fc400000f0eff */
[-C--:B------:R-:W-:Y:S02]  /*02d0*/  LEA R14, P1, R16, R19.reuse, 0x1 ;  /* 0x00000013100e7211 */ /* 0x080fe400078208ff */
[----:B-1----:R-:W-:Y:S01]  /*02e0*/  LEA R6, P0, R0, R19, 0x1 ;  /* 0x0000001300067211 */ /* 0x002fe200078008ff */
[----:B------:R0:W4:Y:S01]  /*02f0*/  LDG.E.U16 R2, desc[UR12][R2.64] ;  /* 0x0000000c02027981 */ /* 0x000122000c1e1500 */
[-C--:B------:R-:W-:Y:S02]  /*0300*/  LEA.HI.X.SX32 R15, R16, R20.reuse, 0x1, P1 ;  /* 0x00000014100f7211 */ /* 0x080fe400008f0eff */
[----:B------:R-:W-:-:S03]  /*0310*/  LEA.HI.X.SX32 R7, R0, R20, 0x1, P0 ;  /* 0x0000001400077211 */ /* 0x000fc600000f0eff */
[----:B------:R1:W5:Y:S04]  /*0320*/  LDG.E.U16 R14, desc[UR12][R14.64] ;  /* 0x0000000c0e0e7981 */ /* 0x000368000c1e1500 */
[----:B------:R1:W5:Y:S01]  /*0330*/  LDG.E.U16 R7, desc[UR12][R6.64] ;  /* 0x0000000c06077981 */ /* 0x000362000c1e1500 */
[----:B------:R-:W1:Y:S08]  /*0340*/  S2UR UR6, SR_CgaCtaId ;  /* 0x00000000000679c3 */ /* 0x000e700000008800 */
[----:B0-----:R-:W0:Y:S01]  /*0350*/  LDC R3, c[0x0][0x280] ;  /* 0x0000a000ff037b82 */ /* 0x001e220000000800 */
[----:B------:R-:W-:-:S02]  /*0360*/  SHF.R.S32.HI R0, RZ, 0x7, R5 ;  /* 0x00000007ff007819 */ /* 0x000fc40000011405 */
[C---:B------:R-:W-:Y:S02]  /*0370*/  LOP3.LUT R10, R5.reuse, 0x3f, RZ, 0xc0, !PT ;  /* 0x0000003f050a7812 */ /* 0x040fe400078ec0ff */
[----:B------:R-:W-:Y:S02]  /*0380*/  SGXT R0, R0, 0x1 ;  /* 0x000000010000781a */ /* 0x000fe40000000200 */
[----:B------:R-:W-:Y:S02]  /*0390*/  SHF.L.U32 R19, R10, 0x1, RZ ;  /* 0x000000010a137819 */ /* 0x000fe400000006ff */
[----:B------:R-:W-:Y:S02]  /*03a0*/  LOP3.LUT R13, R5, 0x40, RZ, 0xc0, !PT ;  /* 0x00000040050d7812 */ /* 0x000fe400078ec0ff */
[----:B------:R-:W-:Y:S01]  /*03b0*/  LOP3.LUT R0, R19, 0x90, R0, 0x78, !PT ;  /* 0x0000009013007812 */ /* 0x000fe200078e7800 */
[----:B------:R-:W-:Y:S02]  /*03c0*/  UMOV UR4, 0x400 ;  /* 0x0000040000047882 */ /* 0x000fe40000000000 */
[----:B-1----:R-:W-:-:S02]  /*03d0*/  ULEA UR6, UR6, UR4, 0x18 ;  /* 0x0000000406067291 */ /* 0x002fc4000f8ec03f */
[----:B------:R-:W-:Y:S01]  /*03e0*/  IMAD R0, R13, 0x20, R0 ;  /* 0x000000200d007824 */ /* 0x000fe200078e0200 */
[----:B0-----:R-:W-:-:S04]  /*03f0*/  ISETP.GE.AND P0, PT, R3, 0x1, PT ;  /* 0x000000010300780c */ /* 0x001fc80003f06270 */
[C---:B------:R-:W-:Y:S02]  /*0400*/  LOP3.LUT R15, R0.reuse, 0x20, RZ, 0x3c, !PT ;  /* 0x00000020000f7812 */ /* 0x040fe400078e3cff */
[C---:B------:R-:W-:Y:S02]  /*0410*/  LOP3.LUT R16, R0.reuse, 0x40, RZ, 0x3c, !PT ;  /* 0x0000004000107812 */ /* 0x040fe400078e3cff */
[----:B------:R-:W-:Y:S02]  /*0420*/  LOP3.LUT R20, R0, 0x60, RZ, 0x3c, !PT ;  /* 0x0000006000147812 */ /* 0x000fe400078e3cff */
[----:B------:R-:W-:Y:S02]  /*0430*/  CS2R R56, SRZ ;  /* 0x0000000000387805 */ /* 0x000fe4000001ff00 */
[----:B------:R-:W-:Y:S02]  /*0440*/  MOV R21, 0xff800000 ;  /* 0xff80000000157802 */ /* 0x000fe40000000f00 */
[----:B------:R-:W-:-:S02]  /*0450*/  CS2R R58, SRZ ;  /* 0x00000000003a7805 */ /* 0x000fc4000001ff00 */
[----:B------:R-:W-:Y:S02]  /*0460*/  MOV R8, 0x3f800000 ;  /* 0x3f80000000087802 */ /* 0x000fe40000000f00 */
[----:B------:R-:W-:Y:S02]  /*0470*/  CS2R R60, SRZ ;  /* 0x00000000003c7805 */ /* 0x000fe4000001ff00 */
[----:B------:R-:W-:Y:S02]  /*0480*/  MOV R6, 0x3f800000 ;  /* 0x3f80000000067802 */ /* 0x000fe40000000f00 */
[----:B------:R-:W-:Y:S02]  /*0490*/  CS2R R62, SRZ ;  /* 0x00000000003e7805 */ /* 0x000fe4000001ff00 */
[----:B------:R-:W-:Y:S01]  /*04a0*/  MOV R52, 0xff800000 ;  /* 0xff80000000347802 */ /* 0x000fe20000000f00 */
[----:B--2---:R-:W-:Y:S04]  /*04b0*/  STS.U16 [R0+UR6], R17 ;  /* 0x0000001100007988 */ /* 0x004fe80008000406 */
[----:B---3--:R0:W-:Y:S04]  /*04c0*/  STS.U16 [R0+UR6+0x400], R12 ;  /* 0x0004000c00007988 */ /* 0x0081e80008000406 */
[----:B------:R-:W-:Y:S04]  /*04d0*/  STS.U16 [R15+UR6+0x100], R18 ;  /* 0x000100120f007988 */ /* 0x000fe80008000406 */
[----:B----4-:R1:W-:Y:S04]  /*04e0*/  STS.U16 [R15+UR6+0x500], R2 ;  /* 0x000500020f007988 */ /* 0x0103e80008000406 */
[----:B------:R2:W-:Y:S04]  /*04f0*/  STS.U16 [R16+UR6+0x200], R9 ;  /* 0x0002000910007988 */ /* 0x0005e80008000406 */
[----:B-----5:R2:W-:Y:S01]  /*0500*/  STS.U16 [R16+UR6+0x600], R14 ;  /* 0x0006000e10007988 */ /* 0x0205e20008000406 */
[----:B0-----:R-:W-:-:S03]  /*0510*/  LOP3.LUT R0, R5, 0xff, RZ, 0xc0, !PT ;  /* 0x000000ff05007812 */ /* 0x001fc600078ec0ff */
[----:B------:R2:W-:Y:S01]  /*0520*/  STS.U16 [R20+UR6+0x300], R11 ;  /* 0x0003000b14007988 */ /* 0x0005e20008000406 */
[----:B-1----:R-:W-:-:S03]  /*0530*/  IMAD.SHL.U32 R2, R5, 0x2, RZ ;  /* 0x0000000205027824 */ /* 0x002fc600078e00ff */
[----:B------:R2:W-:Y:S01]  /*0540*/  STS.U16 [R20+UR6+0x700], R7 ;  /* 0x0007000714007988 */ /* 0x0005e20008000406 */
[----:B------:R-:W-:Y:S05]  /*0550*/  @!P0 BRA `(.L_x_0) ;  /* 0x0000001400dc8947 */ /* 0x000fea0003800000 */
[----:B--2---:R-:W0:Y:S01]  /*0560*/  LDC.64 R8, c[0x0][0x250] ;  /* 0x00009400ff087b82 */ /* 0x004e220000000a00 */
[----:B------:R-:W-:Y:S01]  /*0570*/  LOP3.LUT R11, R5, 0xc0, RZ, 0xc0, !PT ;  /* 0x000000c0050b7812 */ /* 0x000fe200078ec0ff */
[----:B------:R-:W-:Y:S01]  /*0580*/  ULDC UR4, c[0x0][0x258] ;  /* 0x0000960000047ab9 */ /* 0x000fe20000000800 */
[----:B------:R-:W-:Y:S01]  /*0590*/  SHF.L.U32 R0, R0, 0x1, RZ ;  /* 0x0000000100007819 */ /* 0x000fe200000006ff */
[----:B------:R-:W-:Y:S01]  /*05a0*/  ULDC.64 UR8, c[0x0][0x220] ;  /* 0x0000880000087ab9 */ /* 0x000fe20000000a00 */
[----:B------:R-:W-:Y:S02]  /*05b0*/  SHF.R.U32.HI R11, RZ, 0x2, R11 ;  /* 0x00000002ff0b7819 */ /* 0x000fe4000001160b */
[----:B------:R-:W-:Y:S02]  /*05c0*/  CS2R R56, SRZ ;  /* 0x0000000000387805 */ /* 0x000fe4000001ff00 */
[----:B------:R-:W-:Y:S01]  /*05d0*/  ISETP.NE.U32.AND P0, PT, R13, RZ, PT ;  /* 0x000000ff0d00720c */ /* 0x000fe20003f05070 */
[----:B------:R-:W1:Y:S01]  /*05e0*/  LDC.64 R6, c[0x0][0x260] ;  /* 0x00009800ff067b82 */ /* 0x000e620000000a00 */
[----:B------:R-:W-:-:S02]  /*05f0*/  LOP3.LUT R0, R0, R11, RZ, 0x3c, !PT ;  /* 0x0000000b00007212 */ /* 0x000fc400078e3cff */
[----:B------:R-:W-:Y:S02]  /*0600*/  CS2R R58, SRZ ;  /* 0x00000000003a7805 */ /* 0x000fe4000001ff00 */
[----:B------:R-:W-:Y:S02]  /*0610*/  LOP3.LUT R11, R5, 0xf, RZ, 0xc0, !PT ;  /* 0x0000000f050b7812 */ /* 0x000fe400078ec0ff */
[----:B------:R-:W-:Y:S02]  /*0620*/  CS2R R60, SRZ ;  /* 0x00000000003c7805 */ /* 0x000fe4000001ff00 */
[--C-:B------:R-:W-:Y:S02]  /*0630*/  SHF.R.U32.HI R12, RZ, 0x5, R5.reuse ;  /* 0x00000005ff0c7819 */ /* 0x100fe40000011605 */
[----:B------:R-:W-:Y:S02]  /*0640*/  CS2R R62, SRZ ;  /* 0x00000000003e7805 */ /* 0x000fe4000001ff00 */
[----:B------:R-:W-:Y:S01]  /*0650*/  SEL R13, RZ, 0x90, !P0 ;  /* 0x00000090ff0d7807 */ /* 0x000fe20004000000 */
[----:B------:R-:W2:Y:S01]  /*0660*/  LDC R20, c[0x0][0x268] ;  /* 0x00009a00ff147b82 */ /* 0x000ea20000000800 */
[----:B------:R-:W-:Y:S01]  /*0670*/  IMAD R11, R11, UR4, RZ ;  /* 0x000000040b0b7c24 */ /* 0x000fe2000f8e02ff */
[----:B------:R-:W-:Y:S01]  /*0680*/  R2UR UR16, R12 ;  /* 0x000000000c1072ca */ /* 0x000fe200000e0000 */
[----:B------:R-:W-:Y:S01]  /*0690*/  ULDC.64 UR4, c[0x0][0x218] ;  /* 0x0000860000047ab9 */ /* 0x000fe20000000a00 */
[--C-:B------:R-:W-:Y:S01]  /*06a0*/  SHF.R.U32.HI R12, RZ, 0x4, R5.reuse ;  /* 0x00000004ff0c7819 */ /* 0x100fe20000011605 */
[----:B------:R-:W-:Y:S01]  /*06b0*/  ULDC UR17, c[0x0][0x238] ;  /* 0x00008e0000117ab9 */ /* 0x000fe20000000800 */
[----:B------:R-:W-:Y:S01]  /*06c0*/  LOP3.LUT R2, R13, 0x17e, R2, 0x78, !PT ;  /* 0x0000017e0d027812 */ /* 0x000fe200078e7802 */
[----:B0-----:R-:W-:Y:S01]  /*06d0*/  IMAD R8, R8, UR7, RZ ;  /* 0x0000000708087c24 */ /* 0x001fe2000f8e02ff */
[C---:B------:R-:W-:Y:S01]  /*06e0*/  SHF.L.U32 R13, R11.reuse, 0x1, RZ ;  /* 0x000000010b0d7819 */ /* 0x040fe200000006ff */
[----:B------:R-:W-:Y:S01]  /*06f0*/  IMAD.HI R11, R11, 0x2, RZ ;  /* 0x000000020b0b7827 */ /* 0x000fe200078e02ff */
[----:B------:R-:W-:-:S02]  /*0700*/  SHF.R.U32.HI R18, RZ, 0x6, R5 ;  /* 0x00000006ff127819 */ /* 0x000fc40000011605 */
[----:B------:R-:W-:Y:S02]  /*0710*/  SGXT.U32 R12, R12, 0x4 ;  /* 0x000000040c0c781a */ /* 0x000fe40000000000 */
[----:B------:R-:W-:Y:S01]  /*0720*/  MOV R19, 0xff800000 ;  /* 0xff80000000137802 */ /* 0x000fe20000000f00 */
[----:B-1----:R-:W-:Y:S02]  /*0730*/  IMAD R15, R10, R7, RZ ;  /* 0x000000070a0f7224 */ /* 0x002fe400078e02ff */
[----:B------:R-:W-:Y:S02]  /*0740*/  IMAD R6, R6, UR7, RZ ;  /* 0x0000000706067c24 */ /* 0x000fe4000f8e02ff */
[----:B------:R-:W-:Y:S01]  /*0750*/  IMAD.SHL.U32 R10, R8, 0x2, RZ ;  /* 0x00000002080a7824 */ /* 0x000fe200078e00ff */
[----:B------:R-:W-:Y:S01]  /*0760*/  SHF.L.U32 R17, R15, 0x1, RZ ;  /* 0x000000010f117819 */ /* 0x000fe200000006ff */
[----:B------:R-:W-:Y:S01]  /*0770*/  IMAD R12, R12, R9, RZ ;  /* 0x000000090c0c7224 */ /* 0x000fe200078e02ff */
[----:B------:R-:W-:Y:S01]  /*0780*/  SHF.L.U32 R14, R6, 0x1, RZ ;  /* 0x00000001060e7819 */ /* 0x000fe200000006ff */
[----:B------:R-:W-:Y:S01]  /*0790*/  IMAD.HI R8, R8, 0x2, RZ ;  /* 0x0000000208087827 */ /* 0x000fe200078e02ff */
[----:B------:R-:W-:Y:S01]  /*07a0*/  IADD3 R69, P0, P1, R13, UR4, R10 ;  /* 0x000000040d457c10 */ /* 0x000fe2000f91e00a */
[----:B------:R-:W-:Y:S01]  /*07b0*/  UIADD3 UR4, UR6, 0x1000, URZ ;  /* 0x0000100006047890 */ /* 0x000fe2000fffe03f */
[----:B------:R-:W-:Y:S01]  /*07c0*/  SGXT.U32 R10, R18, 0x2 ;  /* 0x00000002120a781a */ /* 0x000fe20000000000 */
[----:B------:R-:W-:Y:S01]  /*07d0*/  IMAD.HI R13, R6, 0x2, RZ ;  /* 0x00000002060d7827 */ /* 0x000fe200078e02ff */
[----:B------:R-:W-:Y:S01]  /*07e0*/  IADD3 R16, P2, P3, R17, UR8, R14 ;  /* 0x0000000811107c10 */ /* 0x000fe2000fb5e00e */
[----:B------:R-:W-:Y:S01]  /*07f0*/  USHF.R.U32.HI UR4, URZ, 0x4, UR4 ;  /* 0x000000043f047899 */ /* 0x000fe20008011604 */
[----:B------:R-:W-:Y:S01]  /*0800*/  LEA R6, R9, R12, 0x4 ;  /* 0x0000000c09067211 */ /* 0x000fe200078e20ff */
[----:B------:R-:W-:Y:S01]  /*0810*/  IMAD.HI R14, R15, 0x2, RZ ;  /* 0x000000020f0e7827 */ /* 0x000fe200078e02ff */
[----:B------:R-:W-:Y:S01]  /*0820*/  IADD3.X R17, R11, UR5, R8, P0, P1 ;  /* 0x000000050b117c10 */ /* 0x000fe200087e2408 */
[----:B------:R-:W-:Y:S01]  /*0830*/  USGXT.U32 UR10, UR4, 0xe ;  /* 0x0000000e040a789a */ /* 0x000fe20008000000 */
[C---:B------:R-:W-:Y:S01]  /*0840*/  LEA R8, R9.reuse, R6, 0x4 ;  /* 0x0000000609087211 */ /* 0x040fe200078e20ff */
[----:B--2---:R-:W-:Y:S01]  /*0850*/  IMAD R15, R10, R20, RZ ;  /* 0x000000140a0f7224 */ /* 0x004fe200078e02ff */
[----:B------:R-:W-:Y:S01]  /*0860*/  IADD3.X R18, R14, UR9, R13, P2, P3 ;  /* 0x000000090e127c10 */ /* 0x000fe200097e640d */
[----:B------:R-:W-:Y:S01]  /*0870*/  UIADD3 UR8, UP0, UR10, 0x2, URZ ;  /* 0x000000020a087890 */ /* 0x000fe2000ff1e03f */
[----:B------:R-:W-:Y:S01]  /*0880*/  LEA R10, R9, R8, 0x4 ;  /* 0x00000008090a7211 */ /* 0x000fe200078e20ff */
[----:B------:R-:W-:Y:S01]  /*0890*/  UMOV UR4, URZ ;  /* 0x0000003f00047c82 */ /* 0x000fe20008000000 */
[----:B------:R-:W-:Y:S01]  /*08a0*/  LEA R11, R20, R15, 0x2 ;  /* 0x0000000f140b7211 */ /* 0x000fe200078e10ff */
[----:B------:R-:W-:Y:S01]  /*08b0*/  UIADD3.X UR9, UR4, 0x40000040, URZ, UP0, !UPT ;  /* 0x4000004004097890 */ /* 0x000fe200087fe43f */
[----:B------:R-:W-:-:S02]  /*08c0*/  LEA R72, P1, R6, R69, 0x1 ;  /* 0x0000004506487211 */ /* 0x000fc400078208ff */
[-C--:B------:R-:W-:Y:S01]  /*08d0*/  LEA R74, P0, R12, R69.reuse, 0x1 ;  /* 0x000000450c4a7211 */ /* 0x080fe200078008ff */
[----:B------:R-:W-:Y:S01]  /*08e0*/  IMAD R13, R20, 0x4, R11 ;  /* 0x00000004140d7824 */ /* 0x000fe200078e020b */
[-C--:B------:R-:W-:Y:S01]  /*08f0*/  LEA R70, P2, R8, R69.reuse, 0x1 ;  /* 0x0000004508467211 */ /* 0x080fe200078408ff */
[----:B------:R-:W-:Y:S01]  /*0900*/  UMOV UR22, UR8 ;  /* 0x0000000800167c82 */ /* 0x000fe20008000000 */
[----:B------:R-:W-:Y:S01]  /*0910*/  LEA R68, P3, R10, R69, 0x1 ;  /* 0x000000450a447211 */ /* 0x000fe200078608ff */
[----:B------:R-:W-:Y:S01]  /*0920*/  UMOV UR23, UR9 ;  /* 0x0000000900177c82 */ /* 0x000fe20008000000 */
[----:B------:R-:W-:Y:S01]  /*0930*/  LEA.HI.X.SX32 R73, R6, R17, 0x1, P1 ;  /* 0x0000001106497211 */ /* 0x000fe200008f0eff */
[----:B------:R-:W-:Y:S01]  /*0940*/  UIADD3.64 UR18, UR22, 0x2, URZ ;  /* 0x0000000216127897 */ /* 0x000fe2000fffe03f */
[----:B------:R-:W-:Y:S01]  /*0950*/  LEA R6, R20, R13, 0x2 ;  /* 0x0000000d14067211 */ /* 0x000fe200078e10ff */
[----:B------:R-:W-:Y:S01]  /*0960*/  UIADD3.64 UR14, UR22, 0x4, URZ ;  /* 0x00000004160e7897 */ /* 0x000fe2000fffe03f */
[----:B------:R-:W-:-:S02]  /*0970*/  LEA.HI.X.SX32 R75, R12, R17, 0x1, P0 ;  /* 0x000000110c4b7211 */ /* 0x000fc400000f0eff */
[-C--:B------:R-:W-:Y:S02]  /*0980*/  LEA.HI.X.SX32 R71, R8, R17.reuse, 0x1, P2 ;  /* 0x0000001108477211 */ /* 0x080fe400010f0eff */
[----:B------:R-:W-:Y:S01]  /*0990*/  LEA.HI.X.SX32 R69, R10, R17, 0x1, P3 ;  /* 0x000000110a457211 */ /* 0x000fe200018f0eff */
[----:B------:R-:W-:Y:S01]  /*09a0*/  IMAD.MOV.U32 R17, RZ, RZ, RZ ;  /* 0x000000ffff117224 */ /* 0x000fe200078e00ff */
[-C--:B------:R-:W-:Y:S02]  /*09b0*/  LEA R22, P0, R15, R16.reuse, 0x1 ;  /* 0x000000100f167211 */ /* 0x080fe400078008ff */
[-C--:B------:R-:W-:Y:S02]  /*09c0*/  LEA R10, P1, R11, R16.reuse, 0x1 ;  /* 0x000000100b0a7211 */ /* 0x080fe400078208ff */
[-C--:B------:R-:W-:Y:S02]  /*09d0*/  LEA R12, P2, R13, R16.reuse, 0x1 ;  /* 0x000000100d0c7211 */ /* 0x080fe400078408ff */
[----:B------:R-:W-:-:S02]  /*09e0*/  LEA R14, P3, R6, R16, 0x1 ;  /* 0x00000010060e7211 */ /* 0x000fc400078608ff */
[-C--:B------:R-:W-:Y:S02]  /*09f0*/  LEA.HI.X.SX32 R23, R15, R18.reuse, 0x1, P0 ;  /* 0x000000120f177211 */ /* 0x080fe400000f0eff */
[-C--:B------:R-:W-:Y:S02]  /*0a00*/  LEA.HI.X.SX32 R11, R11, R18.reuse, 0x1, P1 ;  /* 0x000000120b0b7211 */ /* 0x080fe400008f0eff */
[-C--:B------:R-:W-:Y:S02]  /*0a10*/  LEA.HI.X.SX32 R13, R13, R18.reuse, 0x1, P2 ;  /* 0x000000120d0d7211 */ /* 0x080fe400010f0eff */
[----:B------:R-:W-:Y:S02]  /*0a20*/  LEA.HI.X.SX32 R15, R6, R18, 0x1, P3 ;  /* 0x00000012060f7211 */ /* 0x000fe400018f0eff */
[----:B------:R-:W-:Y:S02]  /*0a30*/  MOV R8, 0x3f800000 ;  /* 0x3f80000000087802 */ /* 0x000fe40000000f00 */
[----:B------:R-:W-:-:S02]  /*0a40*/  MOV R16, 0xff800000 ;  /* 0xff80000000107802 */ /* 0x000fc40000000f00 */
[----:B------:R-:W-:Y:S02]  /*0a50*/  MOV R18, RZ ;  /* 0x000000ff00127202 */ /* 0x000fe40000000f00 */
[----:B------:R-:W-:Y:S02]  /*0a60*/  MOV R6, 0x3f800000 ;  /* 0x3f80000000067802 */ /* 0x000fe40000000f00 */
[----:B------:R-:W-:-:S07]  /*0a70*/  LOP3.LUT R20, R0, 0x40, RZ, 0x3c, !PT ;  /* 0x0000004000147812 */ /* 0x000fce00078e3cff */
.L_x_1:
[----:B------:R-:W-:-:S04]  /*0a80*/  IMAD.WIDE R24, R18, 0x2, R74 ;  /* 0x0000000212187825 */ /* 0x000fc800078e024a */
[C---:B------:R-:W-:Y:S02]  /*0a90*/  IMAD.WIDE R26, R18.reuse, 0x2, R72 ;  /* 0x00000002121a7825 */ /* 0x040fe400078e0248 */
[----:B------:R-:W2:Y:S02]  /*0aa0*/  LDG.E.U16 R25, desc[UR12][R24.64] ;  /* 0x0000000c18197981 */ /* 0x000ea4000c1e1500 */
[C---:B------:R-:W-:Y:S02]  /*0ab0*/  IMAD.WIDE R28, R18.reuse, 0x2, R70 ;  /* 0x00000002121c7825 */ /* 0x040fe400078e0246 */
[----:B------:R-:W3:Y:S02]  /*0ac0*/  LDG.E.U16 R27, desc[UR12][R26.64] ;  /* 0x0000000c1a1b7981 */ /* 0x000ee4000c1e1500 */
[----:B------:R-:W-:Y:S02]  /*0ad0*/  IMAD.WIDE R30, R18, 0x2, R68 ;  /* 0x00000002121e7825 */ /* 0x000fe400078e0244 */
[----:B------:R-:W4:Y:S04]  /*0ae0*/  LDG.E.U16 R29, desc[UR12][R28.64] ;  /* 0x0000000c1c1d7981 */ /* 0x000f28000c1e1500 */
[----:B------:R-:W5:Y:S01]  /*0af0*/  LDG.E.U16 R31, desc[UR12][R30.64] ;  /* 0x0000000c1e1f7981 */ /* 0x000f62000c1e1500 */
[----:B------:R-:W-:Y:S01]  /*0b00*/  BAR.SYNC.DEFER_BLOCKING 0x0 ;  /* 0x0000000000007b1d */ /* 0x000fe20000010000 */
[----:B------:R-:W-:-:S04]  /*0b10*/  IMAD.WIDE R32, R17, 0x2, R22 ;  /* 0x0000000211207825 */ /* 0x000fc800078e0216 */
[----:B------:R-:W-:-:S04]  /*0b20*/  IMAD.WIDE R66, R17, 0x2, R12 ;  /* 0x0000000211427825 */ /* 0x000fc800078e020c */
[----:B------:R-:W-:Y:S01]  /*0b30*/  IMAD.WIDE R76, R17, 0x2, R10 ;  /* 0x00000002114c7825 */ /* 0x000fe200078e020a */
[----:B------:R-:W-:-:S04]  /*0b40*/  USHF.L.U32 UR5, UR16, 0x5, URZ ;  /* 0x0000000510057899 */ /* 0x000fc8000800063f */
[----:B------:R-:W-:-:S04]  /*0b50*/  ULOP3.LUT UR5, UR5, 0x80, URZ, 0xc0, !UPT ;  /* 0x0000008005057892 */ /* 0x000fc8000f8ec03f */
[----:B------:R-:W-:-:S04]  /*0b60*/  ULEA.HI UR5, UR6, UR5, URZ, 0x1c ;  /* 0x0000000506057291 */ /* 0x000fc8000f8fe03f */
[----:B------:R-:W-:Y:S01]  /*0b70*/  ULOP3.LUT UR8, UR5, 0x3fff, URZ, 0xc0, !UPT ;  /* 0x00003fff05087892 */ /* 0x000fe2000f8ec03f */
[----:B------:R-:W-:Y:S01]  /*0b80*/  UMOV UR11, 0xc0000010 ;  /* 0xc0000010000b7882 */ /* 0x000fe20000000000 */
[----:B------:R-:W-:Y:S01]  /*0b90*/  UMOV UR9, 0x40000040 ;  /* 0x4000004000097882 */ /* 0x000fe20000000000 */
[----:B--2---:R-:W-:Y:S04]  /*0ba0*/  STS.U16 [R2+UR6+0x1000], R25 ;  /* 0x0010001902007988 */ /* 0x004fe80008000406 */
[----:B---3--:R-:W-:Y:S04]  /*0bb0*/  STS.U16 [R2+UR6+0x1200], R27 ;  /* 0x0012001b02007988 */ /* 0x008fe80008000406 */
[----:B----4-:R-:W-:Y:S04]  /*0bc0*/  STS.U16 [R2+UR6+0x1400], R29 ;  /* 0x0014001d02007988 */ /* 0x010fe80008000406 */
[----:B-----5:R0:W-:Y:S01]  /*0bd0*/  STS.U16 [R2+UR6+0x1600], R31 ;  /* 0x0016001f02007988 */ /* 0x0201e20008000406 */
[----:B------:R1:W-:Y:S06]  /*0be0*/  MEMBAR.ALL.CTA ;  /* 0x0000000000007992 */ /* 0x0003ec0000008000 */
[----:B-1----:R-:W1:Y:S02]  /*0bf0*/  FENCE.VIEW.ASYNC.S ;  /* 0x00000000000073c6 */ /* 0x002e640000000000 */
[----:B-1----:R-:W-:Y:S06]  /*0c00*/  BAR.SYNC.DEFER_BLOCKING 0x0 ;  /* 0x0000000000007b1d */ /* 0x002fec0000010000 */
[----:B------:R0:W2:Y:S04]  /*0c10*/  LDG.E.U16 R21, desc[UR12][R32.64] ;  /* 0x0000000c20157981 */ /* 0x0000a8000c1e1500 */
[----:B------:R1:W3:Y:S04]  /*0c20*/  LDG.E.U16 R67, desc[UR12][R66.64] ;  /* 0x0000000c42437981 */ /* 0x0002e8000c1e1500 */
[----:B------:R4:W5:Y:S01]  /*0c30*/  LDG.E.U16 R76, desc[UR12][R76.64] ;  /* 0x0000000c4c4c7981 */ /* 0x000962000c1e1500 */
[----:B0-----:R-:W-:-:S06]  /*0c40*/  WARPGROUP.ARRIVE ;  /* 0x00000000000079c5 */ /* 0x001fcc0000000000 */
[----:B------:R-:W-:Y:S01]  /*0c50*/  HGMMA.64x64x16.F32.BF16 R24, gdesc[UR8].tnspA, RZ, !UPT, gsb0 ;  /* 0x20e00000081879f0 */ /* 0x000fe2000c0018ff */
[----:B------:R-:W-:-:S06]  /*0c60*/  IMAD.WIDE R64, R17, 0x2, R14 ;  /* 0x0000000211407825 */ /* 0x000fcc00078e020e */
[----:B------:R0:W5:Y:S01]  /*0c70*/  LDG.E.U16 R65, desc[UR12][R64.64] ;  /* 0x0000000c40417981 */ /* 0x000162000c1e1500 */
[----:B------:R-:W-:Y:S02]  /*0c80*/  WARPGROUP.DEPBAR.LE gsb0, 0x0 ;  /* 0x00008000000079c5 */ /* 0x000fe40000010000 */
[----:B------:R-:W-:Y:S01]  /*0c90*/  BAR.SYNC.DEFER_BLOCKING 0x0 ;  /* 0x0000000000007b1d */ /* 0x000fe20000010000 */
[----:B-1----:R-:W-:Y:S01]  /*0ca0*/  FMUL R66, R24, UR17 ;  /* 0x0000001118427c20 */ /* 0x002fe20008400000 */
[----:B----4-:R-:W-:Y:S01]  /*0cb0*/  FMUL R77, R25, UR17 ;  /* 0x00000011194d7c20 */ /* 0x010fe20008400000 */
[----:B0-----:R-:W-:-:S04]  /*0cc0*/  FMUL R64, R28, UR17 ;  /* 0x000000111c407c20 */ /* 0x001fc80008400000 */
[----:B------:R-:W-:-:S04]  /*0cd0*/  FMNMX R77, R66, R77, !PT ;  /* 0x0000004d424d7209 */ /* 0x000fc80007800000 */
[----:B------:R-:W-:Y:S01]  /*0ce0*/  FMNMX R77, R64, R77, !PT ;  /* 0x0000004d404d7209 */ /* 0x000fe20007800000 */
[----:B------:R-:W-:-:S05]  /*0cf0*/  FMUL R64, R29, UR17 ;  /* 0x000000111d407c20 */ /* 0x000fca0008400000 */
[----:B------:R-:W-:Y:S01]  /*0d00*/  FMNMX R77, R64, R77, !PT ;  /* 0x0000004d404d7209 */ /* 0x000fe20007800000 */
[----:B------:R-:W-:-:S05]  /*0d10*/  FMUL R64, R32, UR17 ;  /* 0x0000001120407c20 */ /* 0x000fca0008400000 */
[----:B------:R-:W-:Y:S01]  /*0d20*/  FMNMX R64, R64, R77, !PT ;  /* 0x0000004d40407209 */ /* 0x000fe20007800000 */
[----:B--2---:R0:W-:Y:S02]  /*0d30*/  STS.U16 [R0+UR6+0x1000], R21 ;  /* 0x0010001500007988 */ /* 0x0041e40008000406 */
[----:B0-----:R-:W-:-:S05]  /*0d40*/  FMUL R21, R33, UR17 ;  /* 0x0000001121157c20 */ /* 0x001fca0008400000 */
[----:B------:R-:W-:Y:S01]  /*0d50*/  FMNMX R64, R21, R64, !PT ;  /* 0x0000004015407209 */ /* 0x000fe20007800000 */
[----:B------:R-:W-:-:S05]  /*0d60*/  FMUL R21, R36, UR17 ;  /* 0x0000001124157c20 */ /* 0x000fca0008400000 */
        /* <DEDUP_REMOVED lines=17> */
[----:B------:R-:W-:Y:S01]  /*0e80*/  FMUL R21, R53, UR17 ;  /* 0x0000001135157c20 */ /* 0x000fe20008400000 */
[----:B---3--:R0:W-:Y:S04]  /*0e90*/  STS.U16 [R0+UR6+0x1400], R67 ;  /* 0x0014004300007988 */ /* 0x0081e80008000406 */
[----:B------:R-:W-:Y:S01]  /*0ea0*/  FMNMX R66, R21, R64, !PT ;  /* 0x0000004015427209 */ /* 0x000fe20007800000 */
[----:B------:R-:W-:Y:S01]  /*0eb0*/  FMUL R64, R26, UR17 ;  /* 0x000000111a407c20 */ /* 0x000fe20008400000 */
        /* <DEDUP_REMOVED lines=23> */
[----:B------:R-:W0:Y:S04]  /*1030*/  SHFL.BFLY PT, R21, R66, 0x2, 0x1f ;  /* 0x0c401f0042157f89 */ /* 0x000e2800000e0000 */
[----:B------:R-:W-:Y:S01]  /*1040*/  FMNMX R67, R64, R67, !PT ;  /* 0x0000004340437209 */ /* 0x000fe20007800000 */
[----:B------:R-:W-:-:S05]  /*1050*/  FMUL R64, R51, UR17 ;  /* 0x0000001133407c20 */ /* 0x000fca0008400000 */
[----:B------:R-:W-:Y:S01]  /*1060*/  FMNMX R67, R64, R67, !PT ;  /* 0x0000004340437209 */ /* 0x000fe20007800000 */
[----:B------:R-:W-:-:S05]  /*1070*/  FMUL R64, R54, UR17 ;  /* 0x0000001136407c20 */ /* 0x000fca0008400000 */
[----:B------:R-:W-:Y:S01]  /*1080*/  FMNMX R67, R64, R67, !PT ;  /* 0x0000004340437209 */ /* 0x000fe20007800000 */
[----:B------:R-:W-:-:S05]  /*1090*/  FMUL R64, R55, UR17 ;  /* 0x0000001137407c20 */ /* 0x000fca0008400000 */
[----:B------:R-:W-:Y:S01]  /*10a0*/  FMNMX R64, R64, R67, !PT ;  /* 0x0000004340407209 */ /* 0x000fe20007800000 */
[----:B-----5:R0:W-:Y:S04]  /*10b0*/  STS.U16 [R20+UR6+0x1200], R76 ;  /* 0x0012004c14007988 */ /* 0x0201e80008000406 */
[----:B------:R-:W1:Y:S01]  /*10c0*/  SHFL.BFLY PT, R77, R64, 0x2, 0x1f ;  /* 0x0c401f00404d7f89 */ /* 0x000e6200000e0000 */
[----:B0-----:R-:W-:-:S05]  /*10d0*/  FMNMX R76, R66, R21, !PT ;  /* 0x00000015424c7209 */ /* 0x001fca0007800000 */
[----:B------:R-:W0:Y:S01]  /*10e0*/  SHFL.BFLY PT, R21, R76, 0x1, 0x1f ;  /* 0x0c201f004c157f89 */ /* 0x000e2200000e0000 */
[----:B-1----:R-:W-:-:S05]  /*10f0*/  FMNMX R64, R64, R77, !PT ;  /* 0x0000004d40407209 */ /* 0x002fca0007800000 */
[----:B------:R-:W1:Y:S01]  /*1100*/  SHFL.BFLY PT, R77, R64, 0x1, 0x1f ;  /* 0x0c201f00404d7f89 */ /* 0x000e6200000e0000 */
[----:B0-----:R-:W-:-:S04]  /*1110*/  FMNMX R21, R76, R21, !PT ;  /* 0x000000154c157209 */ /* 0x001fc80007800000 */
[----:B------:R-:W-:-:S05]  /*1120*/  FMNMX R21, R21, R16, !PT ;  /* 0x0000001015157209 */ /* 0x000fca0007800000 */
[--C-:B------:R-:W-:Y:S01]  /*1130*/  FFMA R33, R33, UR17, -R21.reuse ;  /* 0x0000001121217c23 */ /* 0x100fe20008000815 */
[--C-:B------:R-:W-:Y:S01]  /*1140*/  FFMA R40, R40, UR17, -R21.reuse ;  /* 0x0000001128287c23 */ /* 0x100fe20008000815 */
[--C-:B------:R-:W-:Y:S01]  /*1150*/  FFMA R41, R41, UR17, -R21.reuse ;  /* 0x0000001129297c23 */ /* 0x100fe20008000815 */
[--C-:B------:R-:W-:Y:S01]  /*1160*/  FFMA R44, R44, UR17, -R21.reuse ;  /* 0x000000112c2c7c23 */ /* 0x100fe20008000815 */
[----:B------:R-:W-:Y:S01]  /*1170*/  FMUL R67, R33, 1.4426950216293334961 ;  /* 0x3fb8aa3b21437820 */ /* 0x000fe20000400000 */
[--C-:B------:R-:W-:Y:S01]  /*1180*/  FFMA R45, R45, UR17, -R21.reuse ;  /* 0x000000112d2d7c23 */ /* 0x100fe20008000815 */
[----:B------:R-:W-:Y:S01]  /*1190*/  FMUL R33, R40, 1.4426950216293334961 ;  /* 0x3fb8aa3b28217820 */ /* 0x000fe20000400000 */
[--C-:B------:R-:W-:Y:S01]  /*11a0*/  FFMA R48, R48, UR17, -R21.reuse ;  /* 0x0000001130307c23 */ /* 0x100fe20008000815 */
[----:B------:R-:W-:Y:S01]  /*11b0*/  FMUL R40, R41, 1.4426950216293334961 ;  /* 0x3fb8aa3b29287820 */ /* 0x000fe20000400000 */
[--C-:B------:R-:W-:Y:S01]  /*11c0*/  FFMA R49, R49, UR17, -R21.reuse ;  /* 0x0000001131317c23 */ /* 0x100fe20008000815 */
[----:B------:R-:W-:Y:S01]  /*11d0*/  FMUL R41, R44, 1.4426950216293334961 ;  /* 0x3fb8aa3b2c297820 */ /* 0x000fe20000400000 */
[----:B------:R-:W-:Y:S01]  /*11e0*/  FMUL R44, R45, 1.4426950216293334961 ;  /* 0x3fb8aa3b2d2c7820 */ /* 0x000fe20000400000 */
[----:B------:R-:W-:Y:S01]  /*11f0*/  FMUL R45, R48, 1.4426950216293334961 ;  /* 0x3fb8aa3b302d7820 */ /* 0x000fe20000400000 */
[----:B------:R-:W-:Y:S01]  /*1200*/  FMUL R48, R49, 1.4426950216293334961 ;  /* 0x3fb8aa3b31307820 */ /* 0x000fe20000400000 */
[--C-:B------:R-:W-:Y:S01]  /*1210*/  FFMA R49, R52, UR17, -R21.reuse ;  /* 0x0000001134317c23 */ /* 0x100fe20008000815 */
[----:B-1----:R-:W-:Y:S01]  /*1220*/  FMNMX R52, R64, R77, !PT ;  /* 0x0000004d40347209 */ /* 0x002fe20007800000 */
[----:B------:R-:W-:-:S03]  /*1230*/  FFMA R24, R24, UR17, -R21 ;  /* 0x0000001118187c23 */ /* 0x000fc60008000815 */
[----:B------:R-:W-:Y:S01]  /*1240*/  FMNMX R52, R52, R19, !PT ;  /* 0x0000001334347209 */ /* 0x000fe20007800000 */
[--C-:B------:R-:W-:Y:S01]  /*1250*/  FFMA R25, R25, UR17, -R21.reuse ;  /* 0x0000001119197c23 */ /* 0x100fe20008000815 */
[----:B------:R-:W-:Y:S01]  /*1260*/  FMUL R24, R24, 1.4426950216293334961 ;  /* 0x3fb8aa3b18187820 */ /* 0x000fe20000400000 */
[--C-:B------:R-:W-:Y:S02]  /*1270*/  FFMA R28, R28, UR17, -R21.reuse ;  /* 0x000000111c1c7c23 */ /* 0x100fe40008000815 */
[--C-:B------:R-:W-:Y:S01]  /*1280*/  FFMA R26, R26, UR17, -R52.reuse ;  /* 0x000000111a1a7c23 */ /* 0x100fe20008000834 */
[----:B------:R-:W-:Y:S01]  /*1290*/  FMUL R25, R25, 1.4426950216293334961 ;  /* 0x3fb8aa3b19197820 */ /* 0x000fe20000400000 */
[--C-:B------:R-:W-:Y:S02]  /*12a0*/  FFMA R53, R53, UR17, -R21.reuse ;  /* 0x0000001135357c23 */ /* 0x100fe40008000815 */
[----:B------:R-:W-:Y:S01]  /*12b0*/  FMUL R66, R26, 1.4426950216293334961 ;  /* 0x3fb8aa3b1a427820 */ /* 0x000fe20000400000 */
[--C-:B------:R-:W-:Y:S01]  /*12c0*/  FFMA R26, R27, UR17, -R52.reuse ;  /* 0x000000111b1a7c23 */ /* 0x100fe20008000834 */
[----:B------:R-:W-:Y:S01]  /*12d0*/  FMUL R28, R28, 1.4426950216293334961 ;  /* 0x3fb8aa3b1c1c7820 */ /* 0x000fe20000400000 */
[--C-:B------:R-:W-:Y:S01]  /*12e0*/  FFMA R29, R29, UR17, -R21.reuse ;  /* 0x000000111d1d7c23 */ /* 0x100fe20008000815 */
[----:B------:R-:W-:Y:S01]  /*12f0*/  MUFU.EX2 R24, R24 ;  /* 0x0000001800187308 */ /* 0x000fe20000000800 */
[----:B------:R-:W-:Y:S01]  /*1300*/  FMUL R76, R53, 1.4426950216293334961 ;  /* 0x3fb8aa3b354c7820 */ /* 0x000fe20000400000 */
[----:B------:R-:W-:Y:S01]  /*1310*/  FMUL R64, R26, 1.4426950216293334961 ;  /* 0x3fb8aa3b1a407820 */ /* 0x000fe20000400000 */
[----:B------:R-:W-:Y:S01]  /*1320*/  FMUL R29, R29, 1.4426950216293334961 ;  /* 0x3fb8aa3b1d1d7820 */ /* 0x000fe20000400000 */
[----:B------:R-:W-:Y:S01]  /*1330*/  FFMA R32, R32, UR17, -R21 ;  /* 0x0000001120207c23 */ /* 0x000fe20008000815 */
[----:B------:R-:W-:-:S03]  /*1340*/  FFMA R26, R31, UR17, -R52 ;  /* 0x000000111f1a7c23 */ /* 0x000fc60008000834 */
[----:B------:R-:W0:Y:S01]  /*1350*/  MUFU.EX2 R25, R25 ;  /* 0x0000001900197308 */ /* 0x000e220000000800 */
[----:B------:R-:W-:Y:S01]  /*1360*/  FADD R53, -R21, R16 ;  /* 0x0000001015357221 */ /* 0x000fe20000000100 */
[----:B------:R-:W-:-:S06]  /*1370*/  FMUL R32, R32, 1.4426950216293334961 ;  /* 0x3fb8aa3b20207820 */ /* 0x000fcc0000400000 */
[----:B------:R-:W1:Y:S01]  /*1380*/  MUFU.EX2 R28, R28 ;  /* 0x0000001c001c7308 */ /* 0x000e620000000800 */
[--C-:B------:R-:W-:Y:S01]  /*1390*/  FFMA R36, R36, UR17, -R21.reuse ;  /* 0x0000001124247c23 */ /* 0x100fe20008000815 */
[----:B------:R-:W-:-:S06]  /*13a0*/  FFMA R37, R37, UR17, -R21 ;  /* 0x0000001125257c23 */ /* 0x000fcc0008000815 */
[----:B------:R2:W-:Y:S01]  /*13b0*/  MUFU.EX2 R16, R76 ;  /* 0x0000004c00107308 */ /* 0x0005e20000000800 */
[----:B------:R-:W-:Y:S01]  /*13c0*/  FMUL R36, R36, 1.4426950216293334961 ;  /* 0x3fb8aa3b24247820 */ /* 0x000fe20000400000 */
[----:B--2---:R-:W-:Y:S01]  /*13d0*/  FMUL R76, R26, 1.4426950216293334961 ;  /* 0x3fb8aa3b1a4c7820 */ /* 0x004fe20000400000 */
[----:B------:R-:W-:-:S05]  /*13e0*/  FFMA R26, R34, UR17, -R52 ;  /* 0x00000011221a7c23 */ /* 0x000fca0008000834 */
[----:B------:R-:W2:Y:S01]  /*13f0*/  MUFU.EX2 R29, R29 ;  /* 0x0000001d001d7308 */ /* 0x000ea20000000800 */
[----:B------:R-:W-:Y:S01]  /*1400*/  FMUL R77, R26, 1.4426950216293334961 ;  /* 0x3fb8aa3b1a4d7820 */ /* 0x000fe20000400000 */
[----:B------:R-:W-:Y:S01]  /*1410*/  FFMA R26, R35, UR17, -R52 ;  /* 0x00000011231a7c23 */ /* 0x000fe20008000834 */
[----:B------:R-:W-:-:S05]  /*1420*/  FMUL R37, R37, 1.4426950216293334961 ;  /* 0x3fb8aa3b25257820 */ /* 0x000fca0000400000 */
[----:B------:R-:W3:Y:S01]  /*1430*/  MUFU.EX2 R32, R32 ;  /* 0x0000002000207308 */ /* 0x000ee20000000800 */
[----:B------:R-:W-:Y:S01]  /*1440*/  FMUL R26, R26, 1.4426950216293334961 ;  /* 0x3fb8aa3b1a1a7820 */ /* 0x000fe20000400000 */
[----:B------:R-:W-:-:S06]  /*1450*/  FFMA R30, R30, UR17, -R52 ;  /* 0x000000111e1e7c23 */ /* 0x000fcc0008000834 */
[----:B------:R-:W4:Y:S01]  /*1460*/  MUFU.EX2 R67, R67 ;  /* 0x0000004300437308 */ /* 0x000f220000000800 */
[----:B------:R5:W-:Y:S07]  /*1470*/  STS.U16 [R20+UR6+0x1600], R65 ;  /* 0x0016004114007988 */ /* 0x000bee0008000406 */
[----:B------:R0:W-:Y:S01]  /*1480*/  MUFU.EX2 R35, R77 ;  /* 0x0000004d00237308 */ /* 0x0001e20000000800 */
[----:B------:R1:W-:Y:S06]  /*1490*/  MEMBAR.ALL.CTA ;  /* 0x0000000000007992 */ /* 0x0003ec0000008000 */
[----:B-1----:R-:W1:Y:S01]  /*14a0*/  FENCE.VIEW.ASYNC.S ;  /* 0x00000000000073c6 */ /* 0x002e620000000000 */
[----:B0-----:R-:W-:Y:S01]  /*14b0*/  FADD R77, R24, R25 ;  /* 0x00000019184d7221 */ /* 0x001fe20000000000 */
[----:B------:R-:W-:Y:S01]  /*14c0*/  MUFU.EX2 R27, R66 ;  /* 0x00000042001b7308 */ /* 0x000fe20000000800 */
[----:B------:R-:W-:Y:S01]  /*14d0*/  F2FP.BF16.F32.PACK_AB R24, R25, R24 ;  /* 0x000000181918723e */ /* 0x000fe200000010ff */
[----:B------:R-:W-:-:S06]  /*14e0*/  FMUL R30, R30, 1.4426950216293334961 ;  /* 0x3fb8aa3b1e1e7820 */ /* 0x000fcc0000400000 */
[----:B------:R-:W0:Y:S08]  /*14f0*/  MUFU.EX2 R36, R36 ;  /* 0x0000002400247308 */ /* 0x000e300000000800 */
[----:B------:R-:W5:Y:S08]  /*1500*/  MUFU.EX2 R37, R37 ;  /* 0x0000002500257308 */ /* 0x000f700000000800 */
[----:B------:R2:W-:Y:S08]  /*1510*/  MUFU.EX2 R66, R26 ;  /* 0x0000001a00427308 */ /* 0x0005f00000000800 */
[----:B------:R-:W1:Y:S01]  /*1520*/  MUFU.EX2 R64, R64 ;  /* 0x0000004000407308 */ /* 0x000e620000000800 */
[----:B--2---:R-:W-:-:S04]  /*1530*/  FADD R26, R28, R77 ;  /* 0x0000004d1c1a7221 */ /* 0x004fc80000000000 */
[C---:B------:R-:W-:Y:S01]  /*1540*/  FADD R25, R29.reuse, R26 ;  /* 0x0000001a1d197221 */ /* 0x040fe20000000000 */
[----:B------:R-:W-:Y:S02]  /*1550*/  F2FP.BF16.F32.PACK_AB R26, R29, R28 ;  /* 0x0000001c1d1a723e */ /* 0x000fe400000010ff */
[----:B------:R5:W2:Y:S01]  /*1560*/  MUFU.EX2 R31, R30 ;  /* 0x0000001e001f7308 */ /* 0x000aa20000000800 */
[----:B---3--:R-:W-:Y:S01]  /*1570*/  FADD R28, R32, R25 ;  /* 0x00000019201c7221 */ /* 0x008fe20000000000 */
[----:B------:R-:W-:-:S03]  /*1580*/  FFMA R38, R38, UR17, -R52 ;  /* 0x0000001126267c23 */ /* 0x000fc60008000834 */
[C---:B----4-:R-:W-:Y:S01]  /*1590*/  FADD R25, R67.reuse, R28 ;  /* 0x0000001c43197221 */ /* 0x050fe20000000000 */
[----:B------:R-:W-:Y:S02]  /*15a0*/  F2FP.BF16.F32.PACK_AB R28, R67, R32 ;  /* 0x00000020431c723e */ /* 0x000fe400000010ff */
[----:B------:R-:W3:Y:S01]  /*15b0*/  MUFU.EX2 R34, R76 ;  /* 0x0000004c00227308 */ /* 0x000ee20000000800 */
[----:B0-----:R-:W-:Y:S01]  /*15c0*/  FADD R32, R36, R25 ;  /* 0x0000001924207221 */ /* 0x001fe20000000000 */
[----:B-----5:R-:W-:Y:S01]  /*15d0*/  F2FP.BF16.F32.PACK_AB R30, R37, R36 ;  /* 0x00000024251e723e */ /* 0x020fe200000010ff */
[----:B------:R-:W-:Y:S01]  /*15e0*/  FFMA R51, R51, UR17, -R52 ;  /* 0x0000001133337c23 */ /* 0x000fe20008000834 */
[----:B-1----:R-:W-:Y:S01]  /*15f0*/  FADD R36, R27, R64 ;  /* 0x000000401b247221 */ /* 0x002fe20000000000 */
[----:B------:R-:W-:Y:S01]  /*1600*/  F2FP.BF16.F32.PACK_AB R25, R64, R27 ;  /* 0x0000001b4019723e */ /* 0x000fe200000010ff */
[----:B------:R-:W-:Y:S01]  /*1610*/  FADD R27, -R52, R19 ;  /* 0x00000013341b7221 */ /* 0x000fe20000000100 */
[----:B------:R-:W-:Y:S01]  /*1620*/  FMUL R38, R38, 1.4426950216293334961 ;  /* 0x3fb8aa3b26267820 */ /* 0x000fe20000400000 */
[--C-:B------:R-:W-:Y:S01]  /*1630*/  FFMA R39, R39, UR17, -R52.reuse ;  /* 0x0000001127277c23 */ /* 0x100fe20008000834 */
[--C-:B------:R-:W-:Y:S01]  /*1640*/  FFMA R42, R42, UR17, -R52.reuse ;  /* 0x000000112a2a7c23 */ /* 0x100fe20008000834 */
[--C-:B------:R-:W-:Y:S01]  /*1650*/  FFMA R43, R43, UR17, -R52.reuse ;  /* 0x000000112b2b7c23 */ /* 0x100fe20008000834 */
[--C-:B------:R-:W-:Y:S01]  /*1660*/  FFMA R46, R46, UR17, -R52.reuse ;  /* 0x000000112e2e7c23 */ /* 0x100fe20008000834 */
[--C-:B------:R-:W-:Y:S01]  /*1670*/  FFMA R47, R47, UR17, -R52.reuse ;  /* 0x000000112f2f7c23 */ /* 0x100fe20008000834 */
[--C-:B------:R-:W-:Y:S01]  /*1680*/  FFMA R50, R50, UR17, -R52.reuse ;  /* 0x0000001132327c23 */ /* 0x100fe20008000834 */
[--C-:B------:R-:W-:Y:S01]  /*1690*/  FFMA R54, R54, UR17, -R52.reuse ;  /* 0x0000001136367c23 */ /* 0x100fe20008000834 */
[----:B------:R-:W-:Y:S01]  /*16a0*/  FFMA R55, R55, UR17, -R52 ;  /* 0x0000001137377c23 */ /* 0x000fe20008000834 */
[----:B------:R-:W-:Y:S01]  /*16b0*/  FMUL R29, R51, 1.4426950216293334961 ;  /* 0x3fb8aa3b331d7820 */ /* 0x000fe20000400000 */
        /* <DEDUP_REMOVED lines=11> */
[----:B------:R-:W0:Y:S01]  /*1770*/  MUFU.EX2 R38, R38 ;  /* 0x0000002600267308 */ /* 0x000e220000000800 */
[----:B------:R-:W-:Y:S01]  /*1780*/  FADD R32, R37, R32 ;  /* 0x0000002025207221 */ /* 0x000fe20000000000 */
[----:B--2---:R-:W-:-:S04]  /*1790*/  FADD R37, R31, R36 ;  /* 0x000000241f257221 */ /* 0x004fc80000000000 */
[----:B---3--:R-:W-:Y:S02]  /*17a0*/  FADD R36, R34, R37 ;  /* 0x0000002522247221 */ /* 0x008fe40000000000 */
[----:B------:R-:W-:Y:S02]  /*17b0*/  MUFU.EX2 R33, R33 ;  /* 0x0000002100217308 */ /* 0x000fe40000000800 */
[----:B------:R-:W-:-:S06]  /*17c0*/  FADD R37, R35, R36 ;  /* 0x0000002423257221 */ /* 0x000fcc0000000000 */
[----:B------:R-:W1:Y:S08]  /*17d0*/  MUFU.EX2 R53, R53 ;  /* 0x0000003500357308 */ /* 0x000e700000000800 */
[----:B------:R-:W2:Y:S08]  /*17e0*/  MUFU.EX2 R51, R51 ;  /* 0x0000003300337308 */ /* 0x000eb00000000800 */
[----:B------:R-:W-:Y:S08]  /*17f0*/  MUFU.EX2 R40, R40 ;  /* 0x0000002800287308 */ /* 0x000ff00000000800 */
[----:B------:R-:W3:Y:S08]  /*1800*/  MUFU.EX2 R39, R39 ;  /* 0x0000002700277308 */ /* 0x000ef00000000800 */
[----:B------:R-:W-:Y:S08]  /*1810*/  MUFU.EX2 R41, R41 ;  /* 0x0000002900297308 */ /* 0x000ff00000000800 */
[----:B------:R-:W4:Y:S08]  /*1820*/  MUFU.EX2 R44, R44 ;  /* 0x0000002c002c7308 */ /* 0x000f300000000800 */
[----:B------:R-:W-:Y:S08]  /*1830*/  MUFU.EX2 R45, R45 ;  /* 0x0000002d002d7308 */ /* 0x000ff00000000800 */
[----:B------:R-:W5:Y:S08]  /*1840*/  MUFU.EX2 R48, R48 ;  /* 0x0000003000307308 */ /* 0x000f700000000800 */
[----:B------:R-:W5:Y:S08]  /*1850*/  MUFU.EX2 R49, R49 ;  /* 0x0000003100317308 */ /* 0x000f700000000800 */
[----:B------:R-:W-:Y:S08]  /*1860*/  MUFU.EX2 R42, R42 ;  /* 0x0000002a002a7308 */ /* 0x000ff00000000800 */
[----:B------:R-:W5:Y:S08]  /*1870*/  MUFU.EX2 R43, R43 ;  /* 0x0000002b002b7308 */ /* 0x000f700000000800 */
[----:B------:R-:W-:Y:S08]  /*1880*/  MUFU.EX2 R46, R46 ;  /* 0x0000002e002e7308 */ /* 0x000ff00000000800 */
[----:B------:R-:W5:Y:S08]  /*1890*/  MUFU.EX2 R47, R47 ;  /* 0x0000002f002f7308 */ /* 0x000f700000000800 */
[----:B------:R-:W-:Y:S08]  /*18a0*/  MUFU.EX2 R50, R50 ;  /* 0x0000003200327308 */ /* 0x000ff00000000800 */
[----:B------:R3:W5:Y:S08]  /*18b0*/  MUFU.EX2 R19, R29 ;  /* 0x0000001d00137308 */ /* 0x0007700000000800 */
[----:B------:R-:W-:Y:S08]  /*18c0*/  MUFU.EX2 R54, R54 ;  /* 0x0000003600367308 */ /* 0x000ff00000000800 */
[----:B------:R-:W5:Y:S01]  /*18d0*/  MUFU.EX2 R65, R65 ;  /* 0x0000004100417308 */ /* 0x000f620000000800 */
[----:B------:R-:W-:Y:S01]  /*18e0*/  FADD R37, R66, R37 ;  /* 0x0000002542257221 */ /* 0x000fe20000000000 */
[----:B------:R-:W-:-:S03]  /*18f0*/  F2FP.BF16.F32.PACK_AB R27, R34, R31 ;  /* 0x0000001f221b723e */ /* 0x000fc600000010ff */
[----:B0-----:R-:W-:Y:S01]  /*1900*/  FADD R34, R38, R37 ;  /* 0x0000002526227221 */ /* 0x001fe20000000000 */
[-C--:B-1----:R-:W-:Y:S01]  /*1910*/  FMUL R56, R56, R53.reuse ;  /* 0x0000003538387220 */ /* 0x082fe20000400000 */
[-C--:B------:R-:W-:Y:S01]  /*1920*/  FMUL R57, R57, R53.reuse ;  /* 0x0000003539397220 */ /* 0x080fe20000400000 */
[----:B------:R-:W-:Y:S01]  /*1930*/  FMUL R60, R60, R53 ;  /* 0x000000353c3c7220 */ /* 0x000fe20000400000 */
[----:B------:R-:W-:Y:S01]  /*1940*/  FADD R67, R33, R32 ;  /* 0x0000002021437221 */ /* 0x000fe20000000000 */
[-C--:B--2---:R-:W-:Y:S01]  /*1950*/  FMUL R58, R58, R51.reuse ;  /* 0x000000333a3a7220 */ /* 0x084fe20000400000 */
[-C--:B------:R-:W-:Y:S01]  /*1960*/  FMUL R59, R59, R51.reuse ;  /* 0x000000333b3b7220 */ /* 0x080fe20000400000 */
[----:B------:R-:W-:Y:S01]  /*1970*/  FMUL R62, R62, R51 ;  /* 0x000000333e3e7220 */ /* 0x000fe20000400000 */
[----:B------:R-:W-:Y:S01]  /*1980*/  FMUL R61, R61, R53 ;  /* 0x000000353d3d7220 */ /* 0x000fe20000400000 */
[----:B------:R-:W-:Y:S01]  /*1990*/  FMUL R63, R63, R51 ;  /* 0x000000333f3f7220 */ /* 0x000fe20000400000 */
[----:B---3--:R-:W-:Y:S01]  /*19a0*/  F2FP.BF16.F32.PACK_AB R29, R66, R35 ;  /* 0x00000023421d723e */ /* 0x008fe200000010ff */
[C---:B------:R-:W-:Y:S01]  /*19b0*/  FADD R55, R39.reuse, R34 ;  /* 0x0000002227377221 */ /* 0x040fe20000000000 */
[----:B------:R-:W-:-:S02]  /*19c0*/  F2FP.BF16.F32.PACK_AB R31, R39, R38 ;  /* 0x00000026271f723e */ /* 0x000fc400000010ff */
[----:B------:R-:W-:Y:S02]  /*19d0*/  F2FP.BF16.F32.PACK_AB R32, R40, R33 ;  /* 0x000000212820723e */ /* 0x000fe400000010ff */
[----:B----4-:R-:W-:Y:S02]  /*19e0*/  F2FP.BF16.F32.PACK_AB R34, R44, R41 ;  /* 0x000000292c22723e */ /* 0x010fe400000010ff */
[----:B-----5:R-:W-:Y:S02]  /*19f0*/  F2FP.BF16.F32.PACK_AB R36, R48, R45 ;  /* 0x0000002d3024723e */ /* 0x020fe400000010ff */
[----:B------:R-:W-:Y:S02]  /*1a00*/  F2FP.BF16.F32.PACK_AB R38, R16, R49 ;  /* 0x000000311026723e */ /* 0x000fe400000010ff */
[----:B------:R-:W-:Y:S02]  /*1a10*/  F2FP.BF16.F32.PACK_AB R33, R43, R42 ;  /* 0x0000002a2b21723e */ /* 0x000fe400000010ff */
[----:B------:R-:W-:-:S02]  /*1a20*/  F2FP.BF16.F32.PACK_AB R35, R47, R46 ;  /* 0x0000002e2f23723e */ /* 0x000fc400000010ff */
[----:B------:R-:W-:Y:S02]  /*1a30*/  F2FP.BF16.F32.PACK_AB R37, R19, R50 ;  /* 0x000000321325723e */ /* 0x000fe400000010ff */
[----:B------:R-:W-:Y:S01]  /*1a40*/  F2FP.BF16.F32.PACK_AB R39, R65, R54 ;  /* 0x000000364127723e */ /* 0x000fe200000010ff */
[----:B------:R-:W-:Y:S06]  /*1a50*/  BAR.SYNC.DEFER_BLOCKING 0x0 ;  /* 0x0000000000007b1d */ /* 0x000fec0000010000 */
[----:B------:R-:W-:Y:S01]  /*1a60*/  UMOV UR11, 0x40000040 ;  /* 0x40000040000b7882 */ /* 0x000fe20000000000 */
[----:B------:R-:W-:-:S06]  /*1a70*/  WARPGROUP.ARRIVE ;  /* 0x00000000000079c5 */ /* 0x000fcc0000000000 */
[----:B------:R-:W-:Y:S01]  /*1a80*/  HGMMA.64x16x16.F32.BF16 R56, R24, gdesc[UR8], R56 ;  /* 0x0020000818387df0 */ /* 0x000fe20008701838 */
[----:B------:R-:W-:Y:S02]  /*1a90*/  FADD R42, R42, R55 ;  /* 0x000000372a2a7221 */ /* 0x000fe40000000000 */
[----:B------:R-:W-:Y:S01]  /*1aa0*/  HGMMA.64x16x16.F32.BF16 R56, R28, gdesc[UR20], R56 ;  /* 0x002000141c387df0 */ /* 0x000fe20008701838 */
[----:B------:R-:W-:Y:S01]  /*1ab0*/  FADD R40, R40, R67 ;  /* 0x0000004328287221 */ /* 0x000fe20000000000 */
[----:B------:R-:W-:-:S03]  /*1ac0*/  FADD R43, R43, R42 ;  /* 0x0000002a2b2b7221 */ /* 0x000fc60000000000 */
        /* <DEDUP_REMOVED lines=9> */
[----:B------:R-:W-:Y:S01]  /*1b60*/  HGMMA.64x16x16.F32.BF16 R56, R32, gdesc[UR16], R56 ;  /* 0x0020001020387df0 */ /* 0x000fe20008701838 */
[----:B------:R-:W-:Y:S02]  /*1b70*/  FADD R54, R54, R19 ;  /* 0x0000001336367221 */ /* 0x000fe40000000000 */
[----:B------:R-:W-:Y:S02]  /*1b80*/  FADD R49, R16, R49 ;  /* 0x0000003110317221 */ /* 0x000fe40000000000 */
[----:B------:R-:W-:-:S03]  /*1b90*/  FADD R54, R65, R54 ;  /* 0x0000003641367221 */ /* 0x000fc60000000000 */
[----:B------:R-:W0:Y:S04]  /*1ba0*/  SHFL.BFLY PT, R16, R49, 0x2, 0x1f ;  /* 0x0c401f0031107f89 */ /* 0x000e2800000e0000 */
[----:B------:R-:W1:Y:S01]  /*1bb0*/  SHFL.BFLY PT, R19, R54, 0x2, 0x1f ;  /* 0x0c401f0036137f89 */ /* 0x000e6200000e0000 */
[----:B------:R-:W-:Y:S01]  /*1bc0*/  UIADD3 UR4, UR4, 0x40, URZ ;  /* 0x0000004004047890 */ /* 0x000fe2000fffe03f */
[----:B------:R-:W-:Y:S01]  /*1bd0*/  HGMMA.64x16x16.F32.BF16 R56, R36, gdesc[UR12], R56, gsb0 ;  /* 0x0020000c24387df0 */ /* 0x000fe20008001838 */
[----:B0-----:R-:W-:Y:S01]  /*1be0*/  FADD R16, R49, R16 ;  /* 0x0000001031107221 */ /* 0x001fe20000000000 */
[----:B-1----:R-:W-:-:S04]  /*1bf0*/  FADD R41, R54, R19 ;  /* 0x0000001336297221 */ /* 0x002fc80000000000 */
[----:B------:R-:W0:Y:S04]  /*1c00*/  SHFL.BFLY PT, R19, R16, 0x1, 0x1f ;  /* 0x0c201f0010137f89 */ /* 0x000e2800000e0000 */
[----:B------:R-:W1:Y:S01]  /*1c10*/  SHFL.BFLY PT, R42, R41, 0x1, 0x1f ;  /* 0x0c201f00292a7f89 */ /* 0x000e6200000e0000 */
[----:B------:R-:W-:Y:S02]  /*1c20*/  ISETP.LE.AND P0, PT, R3, UR4, PT ;  /* 0x0000000403007c0c */ /* 0x000fe4000bf03270 */
[----:B------:R-:W-:Y:S02]  /*1c30*/  LEA R18, R9, R18, 0x6 ;  /* 0x0000001209127211 */ /* 0x000fe400078e30ff */
[----:B------:R-:W-:Y:S01]  /*1c40*/  LEA R17, R7, R17, 0x6 ;  /* 0x0000001107117211 */ /* 0x000fe200078e30ff */
[----:B0-----:R-:W-:Y:S01]  /*1c50*/  FADD R40, R16, R19 ;  /* 0x0000001310287221 */ /* 0x001fe20000000000 */
[----:B-1----:R-:W-:-:S03]  /*1c60*/  FADD R42, R41, R42 ;  /* 0x0000002a292a7221 */ /* 0x002fc60000000000 */
[----:B------:R-:W-:Y:S01]  /*1c70*/  FFMA R8, R53, R8, R40 ;  /* 0x0000000835087223 */ /* 0x000fe20000000028 */
[----:B------:R-:W-:Y:S01]  /*1c80*/  MOV R16, R21 ;  /* 0x0000001500107202 */ /* 0x000fe20000000f00 */
[----:B------:R-:W-:Y:S02]  /*1c90*/  IMAD.MOV.U32 R19, RZ, RZ, R52 ;  /* 0x000000ffff137224 */ /* 0x000fe400078e0034 */
[----:B------:R-:W-:Y:S01]  /*1ca0*/  FFMA R6, R51, R6, R42 ;  /* 0x0000000633067223 */ /* 0x000fe2000000002a */
[----:B------:R-:W-:Y:S02]  /*1cb0*/  WARPGROUP.DEPBAR.LE gsb0, 0x0 ;  /* 0x00008000000079c5 */ /* 0x000fe40000010000 */
[----:B------:R-:W-:Y:S05]  /*1cc0*/  @!P0 BRA `(.L_x_1) ;  /* 0xffffffec006c8947 */ /* 0x000fea000383ffff */
.L_x_0:
[----:B------:R-:W-:Y:S01]  /*1cd0*/  MOV R27, R6 ;  /* 0x00000006001b7202 */ /* 0x000fe20000000f00 */
[----:B------:R-:W-:Y:S01]  /*1ce0*/  FMUL R3, R62, 0.25 ;  /* 0x3e8000003e037820 */ /* 0x000fe20000400000 */
[----:B------:R-:W-:Y:S01]  /*1cf0*/  FMUL R2, R59, 0.25 ;  /* 0x3e8000003b027820 */ /* 0x000fe20000400000 */
[----:B------:R-:W-:Y:S01]  /*1d00*/  LOP3.LUT R6, R5, 0x7, RZ, 0xc0, !PT ;  /* 0x0000000705067812 */ /* 0x000fe200078ec0ff */
[----:B------:R-:W-:Y:S01]  /*1d10*/  FMUL R0, R63, 0.25 ;  /* 0x3e8000003f007820 */ /* 0x000fe20000400000 */
[----:B------:R-:W-:Y:S01]  /*1d20*/  FSETP.GT.AND P0, PT, |R27|, 8.50705917302346158658e+37, PT ;  /* 0x7e8000001b00780b */ /* 0x000fe20003f04200 */
[----:B--2---:R-:W-:Y:S01]  /*1d30*/  FMUL R7, R56, 0.25 ;  /* 0x3e80000038077820 */ /* 0x004fe20000400000 */
[----:B------:R-:W-:Y:S01]  /*1d40*/  MOV R16, R8 ;  /* 0x0000000800107202 */ /* 0x000fe20000000f00 */
[----:B------:R-:W-:Y:S01]  /*1d50*/  BAR.SYNC.DEFER_BLOCKING 0x0 ;  /* 0x0000000000007b1d */ /* 0x000fe20000010000 */
[----:B------:R-:W-:Y:S01]  /*1d60*/  FSEL R15, R3, R62, P0 ;  /* 0x0000003e030f7208 */ /* 0x000fe20000000000 */
[----:B------:R-:W-:Y:S01]  /*1d70*/  FMUL R3, R58, 0.25 ;  /* 0x3e8000003a037820 */ /* 0x000fe20000400000 */
[----:B------:R-:W-:-:S02]  /*1d80*/  LEA R11, R6, UR6, 0x4 ;  /* 0x00000006060b7c11 */ /* 0x000fc4000f8e20ff */
[----:B------:R-:W-:-:S03]  /*1d90*/  FSETP.GT.AND P1, PT, |R16|, 8.50705917302346158658e+37, PT ;  /* 0x7e8000001000780b */ /* 0x000fc60003f24200 */
[----:B------:R-:W0:Y:S01]  /*1da0*/  LDC R32, c[0x0][0x278] ;  /* 0x00009e00ff207b82 */ /* 0x000e220000000800 */
[----:B------:R-:W-:Y:S01]  /*1db0*/  FSEL R19, R3, R58, P0 ;  /* 0x0000003a03137208 */ /* 0x000fe20000000000 */
[----:B------:R-:W-:Y:S01]  /*1dc0*/  FMUL R3, R60, 0.25 ;  /* 0x3e8000003c037820 */ /* 0x000fe20000400000 */
[----:B------:R-:W-:Y:S01]  /*1dd0*/  FSEL R59, R2, R59, P0 ;  /* 0x0000003b023b7208 */ /* 0x000fe20000000000 */
[----:B------:R-:W-:Y:S01]  /*1de0*/  IMAD R9, R6, -0x8, R11 ;  /* 0xfffffff806097824 */ /* 0x000fe200078e020b */
[----:B------:R-:W-:Y:S01]  /*1df0*/  SHF.L.U32 R2, R5, 0x2, RZ ;  /* 0x0000000205027819 */ /* 0x000fe200000006ff */
[----:B------:R-:W-:Y:S01]  /*1e00*/  ULDC.64 UR4, c[0x0][0x270] ;  /* 0x00009c0000047ab9 */ /* 0x000fe20000000a00 */
[----:B------:R-:W-:Y:S01]  /*1e10*/  FSEL R63, R0, R63, P0 ;  /* 0x0000003f003f7208 */ /* 0x000fe20000000000 */
[----:B------:R-:W-:Y:S01]  /*1e20*/  FMUL R0, R61, 0.25 ;  /* 0x3e8000003d007820 */ /* 0x000fe20000400000 */
[----:B------:R-:W-:Y:S01]  /*1e30*/  FSEL R17, R3, R60, P1 ;  /* 0x0000003c03117208 */ /* 0x000fe20000800000 */
[----:B------:R-:W-:Y:S01]  /*1e40*/  FMUL R3, R16, 8388608 ;  /* 0x4b00000010037820 */ /* 0x000fe20000400000 */
[----:B------:R-:W-:Y:S01]  /*1e50*/  LOP3.LUT R2, R2, 0x1c0, RZ, 0xc0, !PT ;  /* 0x000001c002027812 */ /* 0x000fe200078ec0ff */
[----:B------:R-:W1:Y:S01]  /*1e60*/  LDC.64 R28, c[0x0][0x228] ;  /* 0x00008a00ff1c7b82 */ /* 0x000e620000000a00 */
[----:B------:R-:W-:Y:S01]  /*1e70*/  FSETP.GEU.AND P2, PT, R16, 1.175494350822287508e-38, PT ;  /* 0x008000001000780b */ /* 0x000fe20003f4e000 */
[----:B------:R-:W-:Y:S01]  /*1e80*/  UIMAD UR4, UR7, UR4, URZ ;  /* 0x00000004070472a4 */ /* 0x000fe2000f8e023f */
[----:B------:R-:W-:Y:S01]  /*1e90*/  FSEL R61, R0, R61, P1 ;  /* 0x0000003d003d7208 */ /* 0x000fe20000800000 */
[----:B------:R-:W-:Y:S01]  /*1ea0*/  FMUL R0, R57, 0.25 ;  /* 0x3e80000039007820 */ /* 0x000fe20000400000 */
[----:B------:R-:W-:Y:S01]  /*1eb0*/  IADD3 R25, R2, R9, RZ ;  /* 0x0000000902197210 */ /* 0x000fe20007ffe0ff */
[----:B------:R-:W-:Y:S01]  /*1ec0*/  FMUL R2, R27, 8388608 ;  /* 0x4b0000001b027820 */ /* 0x000fe20000400000 */
[----:B------:R-:W-:Y:S01]  /*1ed0*/  FSEL R3, R3, R16, !P2 ;  /* 0x0000001003037208 */ /* 0x000fe20005000000 */
[----:B------:R-:W-:Y:S01]  /*1ee0*/  USHF.L.U32 UR8, UR4, 0x1, URZ ;  /* 0x0000000104087899 */ /* 0x000fe2000800063f */
[----:B------:R-:W-:-:S02]  /*1ef0*/  FSETP.GEU.AND P3, PT, R27, 1.175494350822287508e-38, PT ;  /* 0x008000001b00780b */ /* 0x000fc40003f6e000 */
[----:B------:R-:W-:Y:S01]  /*1f00*/  FSEL R57, R0, R57, P1 ;  /* 0x0000003900397208 */ /* 0x000fe20000800000 */
[----:B------:R-:W-:Y:S01]  /*1f10*/  VIADD R0, R3, 0xc0cafb0d ;  /* 0xc0cafb0d03007836 */ /* 0x000fe20000000000 */
[----:B------:R-:W-:Y:S02]  /*1f20*/  FSEL R2, R2, R27, !P3 ;  /* 0x0000001b02027208 */ /* 0x000fe40005800000 */
[----:B------:R-:W-:Y:S02]  /*1f30*/  FSEL R23, R7, R56, P1 ;  /* 0x0000003807177208 */ /* 0x000fe40000800000 */
[----:B------:R-:W-:Y:S02]  /*1f40*/  LOP3.LUT R14, R5, 0x8, RZ, 0xc0, !PT ;  /* 0x00000008050e7812 */ /* 0x000fe400078ec0ff */
[----:B------:R-:W-:Y:S02]  /*1f50*/  IADD3 R7, R2, -0x3f3504f3, RZ ;  /* 0xc0cafb0d02077810 */ /* 0x000fe40007ffe0ff */
[----:B------:R-:W-:-:S02]  /*1f60*/  LOP3.LUT R8, R0, 0xff800000, RZ, 0xc0, !PT ;  /* 0xff80000000087812 */ /* 0x000fc400078ec0ff */
[----:B------:R-:W-:Y:S02]  /*1f70*/  LEA R12, R14, R11, 0x8 ;  /* 0x0000000b0e0c7211 */ /* 0x000fe400078e40ff */
[----:B------:R-:W-:Y:S02]  /*1f80*/  LOP3.LUT R11, R7, 0xff800000, RZ, 0xc0, !PT ;  /* 0xff800000070b7812 */ /* 0x000fe400078ec0ff */
[----:B------:R-:W-:Y:S02]  /*1f90*/  LOP3.LUT R9, R5, 0xf0, RZ, 0xc0, !PT ;  /* 0x000000f005097812 */ /* 0x000fe400078ec0ff */
[----:B------:R-:W-:Y:S02]  /*1fa0*/  FSEL R6, RZ, -23, P2 ;  /* 0xc1b80000ff067808 */ /* 0x000fe40001000000 */
[-C--:B------:R-:W-:Y:S02]  /*1fb0*/  I2FP.F32.S32 R7, R8.reuse ;  /* 0x0000000800077245 */ /* 0x080fe40000201400 */
[C---:B------:R-:W-:Y:S01]  /*1fc0*/  FSETP.GEU.AND P5, PT, |R16|.reuse, 1.175494350822287508e-38, PT ;  /* 0x008000001000780b */ /* 0x040fe20003fae200 */
[----:B------:R-:W-:Y:S01]  /*1fd0*/  @P1 FMUL R16, R16, 0.25 ;  /* 0x3e80000010101820 */ /* 0x000fe20000400000 */
[----:B------:R-:W-:Y:S01]  /*1fe0*/  IADD3 R8, R3, -R8, RZ ;  /* 0x8000000803087210 */ /* 0x000fe20007ffe0ff */
[----:B------:R-:W-:Y:S01]  /*1ff0*/  FFMA.FTZ R6, R7, 1.1920928955078125e-07, R6 ;  /* 0x3400000007067823 */ /* 0x000fe20000010006 */
[C---:B------:R-:W-:Y:S01]  /*2000*/  FSETP.GEU.AND P4, PT, |R27|.reuse, 1.175494350822287508e-38, PT ;  /* 0x008000001b00780b */ /* 0x040fe20003f8e200 */
[----:B------:R-:W-:Y:S01]  /*2010*/  @P0 FMUL R27, R27, 0.25 ;  /* 0x3e8000001b1b0820 */ /* 0x000fe20000400000 */
[----:B------:R-:W-:Y:S01]  /*2020*/  LEA R22, R9, R12, 0x3 ;  /* 0x0000000c09167211 */ /* 0x000fe200078e18ff */
[----:B------:R-:W-:Y:S01]  /*2030*/  FADD R7, R8, -1 ;  /* 0xbf80000008077421 */ /* 0x000fe20000000000 */
[----:B------:R-:W-:-:S02]  /*2040*/  MOV R9, 0x3dc6b27f ;  /* 0x3dc6b27f00097802 */ /* 0x000fc40000000f00 */
[-C--:B------:R-:W-:Y:S02]  /*2050*/  I2FP.F32.S32 R13, R11.reuse ;  /* 0x0000000b000d7245 */ /* 0x080fe40000201400 */
[----:B------:R-:W-:Y:S01]  /*2060*/  IADD3 R11, R2, -R11, RZ ;  /* 0x8000000b020b7210 */ /* 0x000fe20007ffe0ff */
[----:B------:R-:W-:Y:S01]  /*2070*/  FFMA.FTZ R8, R7, R9, -0.16845393180847167969 ;  /* 0xbe2c7f3007087423 */ /* 0x000fe20000010009 */
[----:B------:R-:W-:Y:S01]  /*2080*/  LEA.HI R0, R14, R25, RZ, 0x1f ;  /* 0x000000190e007211 */ /* 0x000fe200078ff8ff */
[----:B------:R-:W-:Y:S01]  /*2090*/  @!P5 FMUL R16, R16, 16777216 ;  /* 0x4b8000001010d820 */ /* 0x000fe20000400000 */
[----:B------:R-:W-:Y:S01]  /*20a0*/  FSEL R10, RZ, -23, P3 ;  /* 0xc1b80000ff0a7808 */ /* 0x000fe20001800000 */
[----:B------:R-:W-:Y:S01]  /*20b0*/  FADD R14, R11, -1 ;  /* 0xbf8000000b0e7421 */ /* 0x000fe20000000000 */
[----:B------:R-:W-:Y:S01]  /*20c0*/  FFMA.FTZ R8, R7, R8, 0.1716887056827545166 ;  /* 0x3e2fcf2a07087423 */ /* 0x000fe20000010008 */
[----:B------:R-:W-:Y:S01]  /*20d0*/  @!P4 FMUL R27, R27, 16777216 ;  /* 0x4b8000001b1bc820 */ /* 0x000fe20000400000 */
[----:B------:R-:W2:Y:S01]  /*20e0*/  MUFU.RCP R12, R16 ;  /* 0x00000010000c7308 */ /* 0x000ea20000001000 */
[C---:B------:R-:W-:Y:S01]  /*20f0*/  FFMA.FTZ R9, R14.reuse, R9, -0.16845393180847167969 ;  /* 0xbe2c7f300e097423 */ /* 0x040fe20000010009 */
[----:B------:R-:W-:Y:S01]  /*2100*/  FFMA.FTZ R8, R7, R8, -0.17900948226451873779 ;  /* 0xbe374e4307087423 */ /* 0x000fe20000010008 */
[----:B------:R-:W-:Y:S01]  /*2110*/  FFMA.FTZ R13, R13, 1.1920928955078125e-07, R10 ;  /* 0x340000000d0d7823 */ /* 0x000fe2000001000a */
[----:B------:R-:W-:Y:S01]  /*2120*/  @!P5 FMUL R61, R61, 16777216 ;  /* 0x4b8000003d3dd820 */ /* 0x000fe20000400000 */
[C---:B------:R-:W-:Y:S01]  /*2130*/  FFMA.FTZ R9, R14.reuse, R9, 0.1716887056827545166 ;  /* 0x3e2fcf2a0e097423 */ /* 0x040fe20000010009 */
[----:B------:R-:W-:Y:S01]  /*2140*/  FFMA.FTZ R8, R7, R8, 0.20512372255325317383 ;  /* 0x3e520bf407087423 */ /* 0x000fe20000010008 */
[----:B------:R-:W-:Y:S01]  /*2150*/  @!P5 FMUL R17, R17, 16777216 ;  /* 0x4b8000001111d820 */ /* 0x000fe20000400000 */
[----:B------:R-:W3:Y:S01]  /*2160*/  MUFU.RCP R10, R27 ;  /* 0x0000001b000a7308 */ /* 0x000ee20000001000 */
[C---:B------:R-:W-:Y:S01]  /*2170*/  FFMA.FTZ R9, R14.reuse, R9, -0.17900948226451873779 ;  /* 0xbe374e430e097423 */ /* 0x040fe20000010009 */
[----:B------:R-:W-:Y:S01]  /*2180*/  FFMA.FTZ R8, R7, R8, -0.24046532809734344482 ;  /* 0xbe763c8b07087423 */ /* 0x000fe20000010008 */
[----:B------:R-:W-:Y:S01]  /*2190*/  @!P5 FMUL R57, R57, 16777216 ;  /* 0x4b8000003939d820 */ /* 0x000fe20000400000 */
[----:B------:R-:W-:Y:S01]  /*21a0*/  @!P5 FMUL R23, R23, 16777216 ;  /* 0x4b8000001717d820 */ /* 0x000fe20000400000 */
[C---:B------:R-:W-:Y:S01]  /*21b0*/  FFMA.FTZ R9, R14.reuse, R9, 0.20512372255325317383 ;  /* 0x3e520bf40e097423 */ /* 0x040fe20000010009 */
[----:B------:R-:W-:Y:S01]  /*21c0*/  FFMA.FTZ R8, R7, R8, 0.28857114911079406738 ;  /* 0x3e93bf9907087423 */ /* 0x000fe20000010008 */
[----:B------:R-:W-:Y:S01]  /*21d0*/  @!P4 FMUL R63, R63, 16777216 ;  /* 0x4b8000003f3fc820 */ /* 0x000fe20000400000 */
[----:B------:R-:W-:Y:S01]  /*21e0*/  @!P4 FMUL R15, R15, 16777216 ;  /* 0x4b8000000f0fc820 */ /* 0x000fe20000400000 */
[----:B------:R-:W-:Y:S01]  /*21f0*/  FFMA.FTZ R9, R14, R9, -0.24046532809734344482 ;  /* 0xbe763c8b0e097423 */ /* 0x000fe20000010009 */
[----:B------:R-:W-:Y:S01]  /*2200*/  @!P4 FMUL R59, R59, 16777216 ;  /* 0x4b8000003b3bc820 */ /* 0x000fe20000400000 */
[----:B------:R-:W-:Y:S01]  /*2210*/  @!P4 FMUL R19, R19, 16777216 ;  /* 0x4b8000001313c820 */ /* 0x000fe20000400000 */
[C---:B------:R-:W-:Y:S01]  /*2220*/  FFMA.FTZ R8, R7.reuse, R8, -0.36067417263984680176 ;  /* 0xbeb8aa4907087423 */ /* 0x040fe20000010008 */
[C---:B--2---:R-:W-:Y:S01]  /*2230*/  FMUL R61, R12.reuse, R61 ;  /* 0x0000003d0c3d7220 */ /* 0x044fe20000400000 */
[C---:B------:R-:W-:Y:S01]  /*2240*/  FMUL R17, R12.reuse, R17 ;  /* 0x000000110c117220 */ /* 0x040fe20000400000 */
[C---:B------:R-:W-:Y:S01]  /*2250*/  FMUL R20, R12.reuse, R57 ;  /* 0x000000390c147220 */ /* 0x040fe20000400000 */
[----:B------:R-:W-:Y:S01]  /*2260*/  FMUL R12, R12, R23 ;  /* 0x000000170c0c7220 */ /* 0x000fe20000400000 */
[----:B------:R-:W-:Y:S01]  /*2270*/  FFMA.FTZ R9, R14, R9, 0.28857114911079406738 ;  /* 0x3e93bf990e097423 */ /* 0x000fe20000010009 */
[C---:B---3--:R-:W-:Y:S01]  /*2280*/  FMUL R63, R10.reuse, R63 ;  /* 0x0000003f0a3f7220 */ /* 0x048fe20000400000 */
[C---:B------:R-:W-:Y:S01]  /*2290*/  FMUL R15, R10.reuse, R15 ;  /* 0x0000000f0a0f7220 */ /* 0x040fe20000400000 */
[C---:B------:R-:W-:Y:S01]  /*22a0*/  FMUL R16, R10.reuse, R59 ;  /* 0x0000003b0a107220 */ /* 0x040fe20000400000 */
[----:B------:R-:W-:Y:S01]  /*22b0*/  FMUL R18, R10, R19 ;  /* 0x000000130a127220 */ /* 0x000fe20000400000 */
[----:B------:R-:W-:Y:S01]  /*22c0*/  FFMA.FTZ R10, R7, R8, 0.48089820146560668945 ;  /* 0x3ef6384a070a7423 */ /* 0x000fe20000010008 */
[----:B------:R-:W-:Y:S01]  /*22d0*/  FFMA.FTZ R11, R14, R9, -0.36067417263984680176 ;  /* 0xbeb8aa490e0b7423 */ /* 0x000fe20000010009 */
[----:B------:R-:W-:-:S02]  /*22e0*/  F2FP.BF16.F32.PACK_AB R8, R17, R12 ;  /* 0x0000000c1108723e */ /* 0x000fc400000010ff */
[----:B------:R-:W-:Y:S01]  /*22f0*/  FFMA.FTZ R12, R7, R10, -0.72134751081466674805 ;  /* 0xbf38aa3b070c7423 */ /* 0x000fe2000001000a */
[----:B------:R-:W-:Y:S01]  /*2300*/  F2FP.BF16.F32.PACK_AB R10, R15, R18 ;  /* 0x000000120f0a723e */ /* 0x000fe200000010ff */
[C---:B------:R-:W-:Y:S01]  /*2310*/  FFMA.FTZ R15, R14.reuse, R11, 0.48089820146560668945 ;  /* 0x3ef6384a0e0f7423 */ /* 0x040fe2000001000b */
[----:B------:R-:W-:Y:S01]  /*2320*/  F2FP.BF16.F32.PACK_AB R9, R61, R20 ;  /* 0x000000143d09723e */ /* 0x000fe200000010ff */
[----:B------:R-:W-:Y:S01]  /*2330*/  FMUL R12, R7, R12 ;  /* 0x0000000c070c7220 */ /* 0x000fe20000400000 */
[----:B------:R-:W-:Y:S01]  /*2340*/  F2FP.BF16.F32.PACK_AB R11, R63, R16 ;  /* 0x000000103f0b723e */ /* 0x000fe200000010ff */
[C---:B------:R-:W-:Y:S01]  /*2350*/  FFMA.FTZ R15, R14.reuse, R15, -0.72134751081466674805 ;  /* 0xbf38aa3b0e0f7423 */ /* 0x040fe2000001000f */
[----:B------:R-:W-:Y:S01]  /*2360*/  SHF.R.U32.HI R17, RZ, 0x7, R5 ;  /* 0x00000007ff117819 */ /* 0x000fe20000011605 */
[----:B------:R-:W-:Y:S01]  /*2370*/  FMUL R12, R7, R12 ;  /* 0x0000000c070c7220 */ /* 0x000fe20000400000 */
[----:B------:R-:W-:Y:S01]  /*2380*/  ISETP.GE.U32.AND P1, PT, R3, 0x7f800000, PT ;  /* 0x7f8000000300780c */ /* 0x000fe20003f26070 */
[----:B------:R-:W-:Y:S01]  /*2390*/  STSM.16.M88.4 [R22], R8 ;  /* 0x0000000816007844 */ /* 0x000fe20000000200 */
[----:B------:R-:W-:Y:S01]  /*23a0*/  SGXT.U32 R17, R17, 0x1 ;  /* 0x000000011111781a */ /* 0x000fe20000000000 */
[----:B------:R-:W-:Y:S01]  /*23b0*/  FFMA.FTZ R7, R7, 1.4426950216293334961, R12 ;  /* 0x3fb8aa3b07077823 */ /* 0x000fe2000001000c */
[----:B------:R-:W-:Y:S01]  /*23c0*/  LOP3.LUT R12, R5, 0xff, RZ, 0xc0, !PT ;  /* 0x000000ff050c7812 */ /* 0x000fe200078ec0ff */
[----:B------:R-:W-:Y:S01]  /*23d0*/  FMUL R15, R14, R15 ;  /* 0x0000000f0e0f7220 */ /* 0x000fe20000400000 */
[----:B------:R-:W-:Y:S01]  /*23e0*/  BAR.SYNC.DEFER_BLOCKING 0x0 ;  /* 0x0000000000007b1d */ /* 0x000fe20000010000 */
[----:B0-----:R-:W-:Y:S01]  /*23f0*/  IMAD R17, R17, R32, RZ ;  /* 0x0000002011117224 */ /* 0x001fe200078e02ff */
[----:B------:R-:W-:Y:S01]  /*2400*/  LEA R12, R12, UR6, 0x4 ;  /* 0x000000060c0c7c11 */ /* 0x000fe2000f8e20ff */
[----:B------:R-:W-:Y:S01]  /*2410*/  FMUL R15, R14, R15 ;  /* 0x0000000f0e0f7220 */ /* 0x000fe20000400000 */
[----:B------:R-:W-:Y:S01]  /*2420*/  ISETP.GE.U32.AND P2, PT, R2, 0x7f800000, PT ;  /* 0x7f8000000200780c */ /* 0x000fe20003f46070 */
[----:B------:R-:W-:Y:S01]  /*2430*/  FADD R20, R6, R7 ;  /* 0x0000000706147221 */ /* 0x000fe20000000000 */
[----:B------:R-:W-:-:S02]  /*2440*/  IMAD R6, R4, UR5, RZ ;  /* 0x0000000504067c24 */ /* 0x000fc4000f8e02ff */
[----:B------:R-:W-:Y:S01]  /*2450*/  FFMA.FTZ R14, R14, 1.4426950216293334961, R15 ;  /* 0x3fb8aa3b0e0e7823 */ /* 0x000fe2000001000f */
[C---:B------:R-:W-:Y:S01]  /*2460*/  IMAD R15, R32.reuse, 0x2, R17 ;  /* 0x00000002200f7824 */ /* 0x040fe200078e0211 */
[----:B------:R-:W-:Y:S01]  /*2470*/  FSETP.NEU.AND P0, PT, R3, RZ, PT ;  /* 0x000000ff0300720b */ /* 0x000fe20003f0d000 */
[----:B------:R-:W-:Y:S01]  /*2480*/  UIMAD.WIDE UR4, UR4, 0x2, URZ ;  /* 0x00000002040478a5 */ /* 0x000fe2000f8e023f */
[----:B------:R-:W-:Y:S01]  /*2490*/  FADD R26, R13, R14 ;  /* 0x0000000e0d1a7221 */ /* 0x000fe20000000000 */
[----:B------:R-:W-:Y:S02]  /*24a0*/  @P1 MOV R14, 0x7f800000 ;  /* 0x7f800000000e1802 */ /* 0x000fe40000000f00 */
[----:B------:R-:W-:-:S03]  /*24b0*/  LEA R13, R32, R15, 0x1 ;  /* 0x0000000f200d7211 */ /* 0x000fc600078e08ff */
[----:B------:R-:W-:Y:S01]  /*24c0*/  @P1 FFMA.FTZ R20, R3, R14, +INF ;  /* 0x7f80000003141423 */ /* 0x000fe2000001000e */
[----:B------:R-:W-:Y:S01]  /*24d0*/  LEA R19, R32, R13, 0x1 ;  /* 0x0000000d20137211 */ /* 0x000fe200078e08ff */
[----:B------:R-:W-:Y:S01]  /*24e0*/  ULDC UR4, c[0x0][0x27c] ;  /* 0x00009f0000047ab9 */ /* 0x000fe20000000800 */
[C---:B------:R-:W-:Y:S01]  /*24f0*/  SHF.L.U32 R3, R6.reuse, 0x1, RZ ;  /* 0x0000000106037819 */ /* 0x040fe200000006ff */
[----:B------:R-:W-:Y:S01]  /*2500*/  IMAD.HI R6, R6, 0x2, RZ ;  /* 0x0000000206067827 */ /* 0x000fe200078e02ff */
[C---:B------:R-:W-:Y:S01]  /*2510*/  LEA R23, R32.reuse, R19, 0x1 ;  /* 0x0000001320177211 */ /* 0x040fe200078e08ff */
[----:B------:R-:W-:Y:S01]  /*2520*/  UIMAD UR4, UR7, UR4, URZ ;  /* 0x00000004070472a4 */ /* 0x000fe2000f8e023f */
[----:B------:R0:W2:Y:S01]  /*2530*/  LDS.128 R8, [R12] ;  /* 0x000000000c087984 */ /* 0x0000a20000000c00 */
[----:B------:R-:W-:Y:S02]  /*2540*/  @P2 MOV R7, 0x7f800000 ;  /* 0x7f80000000072802 */ /* 0x000fe40000000f00 */
[----:B-1----:R-:W-:Y:S01]  /*2550*/  IADD3 R24, P3, P4, R3, UR8, R28 ;  /* 0x0000000803187c10 */ /* 0x002fe2000fc7e01c */
[----:B------:R-:W-:Y:S01]  /*2560*/  IMAD R25, R32, 0x2, R23 ;  /* 0x0000000220197824 */ /* 0x000fe200078e0217 */
[C---:B------:R-:W-:Y:S01]  /*2570*/  FSETP.NEU.AND P1, PT, R2.reuse, RZ, PT ;  /* 0x000000ff0200720b */ /* 0x040fe20003f2d000 */
[----:B------:R-:W-:Y:S01]  /*2580*/  @P2 FFMA.FTZ R26, R2, R7, +INF ;  /* 0x7f800000021a2423 */ /* 0x000fe20000010007 */
[----:B------:R-:W-:Y:S01]  /*2590*/  IADD3.X R30, R6, UR5, R29, P3, P4 ;  /* 0x00000005061e7c10 */ /* 0x000fe20009fe841d */
[----:B------:R-:W-:Y:S01]  /*25a0*/  USHF.L.U32 UR7, UR4, 0x2, URZ ;  /* 0x0000000204077899 */ /* 0x000fe2000800063f */
[----:B------:R-:W-:Y:S01]  /*25b0*/  LEA R2, P3, R17, R24, 0x1 ;  /* 0x0000001811027211 */ /* 0x000fe200078608ff */
[----:B------:R-:W-:Y:S01]  /*25c0*/  UIMAD.WIDE UR4, UR4, 0x4, URZ ;  /* 0x00000004040478a5 */ /* 0x000fe2000f8e023f */
[----:B------:R-:W-:-:S02]  /*25d0*/  LEA R27, R32, R25, 0x1 ;  /* 0x00000019201b7211 */ /* 0x000fc400078e08ff */
[-C--:B------:R-:W-:Y:S02]  /*25e0*/  LEA R6, P6, R15, R24.reuse, 0x1 ;  /* 0x000000180f067211 */ /* 0x080fe400078c08ff */
[----:B0-----:R-:W-:Y:S02]  /*25f0*/  LEA R12, P5, R13, R24, 0x1 ;  /* 0x000000180d0c7211 */ /* 0x001fe400078a08ff */
[-C--:B------:R-:W-:Y:S02]  /*2600*/  LEA.HI.X.SX32 R3, R17, R30.reuse, 0x1, P3 ;  /* 0x0000001e11037211 */ /* 0x080fe400018f0eff */
[----:B------:R-:W-:Y:S02]  /*2610*/  LEA R28, R32, R27, 0x1 ;  /* 0x0000001b201c7211 */ /* 0x000fe400078e08ff */
[----:B------:R-:W-:Y:S02]  /*2620*/  LEA.HI.X.SX32 R7, R15, R30, 0x1, P6 ;  /* 0x0000001e0f077211 */ /* 0x000fe400030f0eff */
[----:B------:R-:W-:-:S02]  /*2630*/  LEA R14, P2, R19, R24, 0x1 ;  /* 0x00000018130e7211 */ /* 0x000fc400078408ff */
[----:B------:R-:W-:Y:S02]  /*2640*/  LEA.HI.X.SX32 R13, R13, R30, 0x1, P5 ;  /* 0x0000001e0d0d7211 */ /* 0x000fe400028f0eff */
[-C--:B------:R-:W-:Y:S02]  /*2650*/  LEA R16, P4, R23, R24.reuse, 0x1 ;  /* 0x0000001817107211 */ /* 0x080fe400078808ff */
[-C--:B------:R-:W-:Y:S02]  /*2660*/  LEA R18, P3, R25, R24.reuse, 0x1 ;  /* 0x0000001819127211 */ /* 0x080fe400078608ff */
[-C--:B------:R-:W-:Y:S02]  /*2670*/  LEA R22, P6, R27, R24.reuse, 0x1 ;  /* 0x000000181b167211 */ /* 0x080fe400078c08ff */
[----:B------:R-:W-:Y:S02]  /*2680*/  LEA R24, P5, R28, R24, 0x1 ;  /* 0x000000181c187211 */ /* 0x000fe400078a08ff */
[----:B------:R-:W-:-:S02]  /*2690*/  LEA.HI.X.SX32 R15, R19, R30, 0x1, P2 ;  /* 0x0000001e130f7211 */ /* 0x000fc400010f0eff */
[-C--:B------:R-:W-:Y:S02]  /*26a0*/  LEA.HI.X.SX32 R17, R23, R30.reuse, 0x1, P4 ;  /* 0x0000001e17117211 */ /* 0x080fe400020f0eff */
[-C--:B------:R-:W-:Y:S01]  /*26b0*/  LEA.HI.X.SX32 R19, R25, R30.reuse, 0x1, P3 ;  /* 0x0000001e19137211 */ /* 0x080fe200018f0eff */
[----:B--2---:R0:W-:Y:S01]  /*26c0*/  STG.E.U16 desc[UR12][R2.64], R8 ;  /* 0x0000000802007986 */ /* 0x0041e2000c10150c */
[-C--:B------:R-:W-:Y:S02]  /*26d0*/  LEA.HI.X.SX32 R23, R27, R30.reuse, 0x1, P6 ;  /* 0x0000001e1b177211 */ /* 0x080fe400030f0eff */
[----:B------:R-:W-:Y:S01]  /*26e0*/  LEA.HI.X.SX32 R25, R28, R30, 0x1, P5 ;  /* 0x0000001e1c197211 */ /* 0x000fe200028f0eff */
[----:B------:R1:W-:Y:S01]  /*26f0*/  STG.E.U16 desc[UR12][R6.64], R9 ;  /* 0x0000000906007986 */ /* 0x0003e2000c10150c */
[----:B------:R-:W-:Y:S01]  /*2700*/  PRMT R27, R10, 0x7632, R27 ;  /* 0x000076320a1b7816 */ /* 0x000fe2000000001b */
[----:B------:R-:W2:Y:S01]  /*2710*/  LDC.64 R28, c[0x0][0x230] ;  /* 0x00008c00ff1c7b82 */ /* 0x000ea20000000a00 */
[----:B------:R-:W-:Y:S01]  /*2720*/  PRMT R30, R11, 0x7632, R30 ;  /* 0x000076320b1e7816 */ /* 0x000fe2000000001e */
[----:B------:R3:W-:Y:S01]  /*2730*/  STG.E.U16 desc[UR12][R12.64], R10 ;  /* 0x0000000a0c007986 */ /* 0x0007e2000c10150c */
[----:B------:R-:W-:-:S02]  /*2740*/  FSEL R20, R20, -INF , P0 ;  /* 0xff80000014147808 */ /* 0x000fc40000000000 */
[C---:B------:R-:W-:Y:S01]  /*2750*/  LOP3.LUT P2, RZ, R5.reuse, 0x80, RZ, 0xc0, !PT ;  /* 0x0000008005ff7812 */ /* 0x040fe2000784c0ff */
[----:B------:R4:W-:Y:S01]  /*2760*/  STG.E.U16 desc[UR12][R14.64], R11 ;  /* 0x0000000b0e007986 */ /* 0x0009e2000c10150c */
[----:B0-----:R-:W-:Y:S01]  /*2770*/  FSEL R3, R26, -INF , P1 ;  /* 0xff8000001a037808 */ /* 0x001fe20000800000 */
[----:B------:R-:W-:Y:S01]  /*2780*/  FFMA R20, R20, 0.69314718246459960938, R21 ;  /* 0x3f31721814147823 */ /* 0x000fe20000000015 */
[----:B------:R-:W-:Y:S02]  /*2790*/  SHF.L.U32 R5, R5, 0x1, RZ ;  /* 0x0000000105057819 */ /* 0x000fe400000006ff */
[----:B-1----:R-:W-:Y:S01]  /*27a0*/  PRMT R7, R8, 0x7632, R7 ;  /* 0x0000763208077816 */ /* 0x002fe20000000007 */
[----:B------:R-:W-:Y:S01]  /*27b0*/  FFMA R21, R3, 0.69314718246459960938, R52 ;  /* 0x3f31721803157823 */ /* 0x000fe20000000034 */
[----:B------:R-:W-:Y:S02]  /*27c0*/  LOP3.LUT R5, R5, 0x1f8, RZ, 0xc0, !PT ;  /* 0x000001f805057812 */ /* 0x000fe400078ec0ff */
[----:B---3--:R-:W-:Y:S01]  /*27d0*/  PRMT R13, R9, 0x7632, R13 ;  /* 0x00007632090d7816 */ /* 0x008fe2000000000d */
[----:B------:R4:W-:Y:S01]  /*27e0*/  STG.E.U16 desc[UR12][R16.64], R7 ;  /* 0x0000000710007986 */ /* 0x0009e2000c10150c */
[C---:B------:R-:W-:Y:S01]  /*27f0*/  SHF.L.U32 R3, R4.reuse, 0x2, RZ ;  /* 0x0000000204037819 */ /* 0x040fe200000006ff */
[----:B------:R-:W-:-:S02]  /*2800*/  IMAD.HI R4, R4, 0x4, RZ ;  /* 0x0000000404047827 */ /* 0x000fc400078e02ff */
[----:B------:R4:W-:Y:S04]  /*2810*/  STG.E.U16 desc[UR12][R18.64], R13 ;  /* 0x0000000d12007986 */ /* 0x0009e8000c10150c */
[----:B------:R4:W-:Y:S01]  /*2820*/  STG.E.U16 desc[UR12][R22.64], R27 ;  /* 0x0000001b16007986 */ /* 0x0009e2000c10150c */
[----:B--2---:R-:W-:-:S03]  /*2830*/  IADD3 R2, P0, P1, R3, UR7, R28 ;  /* 0x0000000703027c10 */ /* 0x004fc6000f91e01c */
[----:B------:R4:W-:Y:S01]  /*2840*/  STG.E.U16 desc[UR12][R24.64], R30 ;  /* 0x0000001e18007986 */ /* 0x0009e2000c10150c */
[----:B------:R-:W-:Y:S01]  /*2850*/  IADD3.X R3, R4, UR5, R29, P0, P1 ;  /* 0x0000000504037c10 */ /* 0x000fe200087e241d */
[----:B------:R-:W-:Y:S06]  /*2860*/  BAR.SYNC.DEFER_BLOCKING 0x0 ;  /* 0x0000000000007b1d */ /* 0x000fec0000010000 */
[----:B------:R4:W-:Y:S02]  /*2870*/  STS.64 [R5+UR6], R20 ;  /* 0x0000001405007988 */ /* 0x0009e40008000a06 */
[----:B------:R-:W-:Y:S06]  /*2880*/  BAR.SYNC.DEFER_BLOCKING 0x0 ;  /* 0x0000000000007b1d */ /* 0x000fec0000010000 */
[----:B------:R-:W-:Y:S05]  /*2890*/  @P2 EXIT ;  /* 0x000000000000294d */ /* 0x000fea0003800000 */
[----:B----4-:R-:W0:Y:S04]  /*28a0*/  LDS R5, [R0] ;  /* 0x0000000000057984 */ /* 0x010e280000000800 */
[----:B0-----:R-:W-:Y:S01]  /*28b0*/  STG.E desc[UR12][R2.64], R5 ;  /* 0x0000000502007986 */ /* 0x001fe2000c10190c */
[----:B------:R-:W-:Y:S05]  /*28c0*/  EXIT ;  /* 0x000000000000794d */ /* 0x000fea0003800000 */
.L_x_2:
[----:B------:R-:W-:-:S00]  /*28d0*/  BRA `(.L_x_2) ;  /* 0xfffffffc00fc7947 */ /* 0x000fc0000383ffff */
[----:B------:R-:W-:-:S00]  /*28e0*/  NOP ;  /* 0x0000000000007918 */ /* 0x000fc00000000000 */
        /* <DEDUP_REMOVED lines=9> */
.L_x_3:


//--------------------- .nv.global.init           --------------------------
	.section	.nv.global.init,"aw",@progbits
.nv.global.init:
	.type		_$_str,@object
	.size		_$_str,(.L_0 - _$_str)
_$_str:
        /*0000*/ 	.byte	0x5f, 0x5f, 0x43, 0x55, 0x44, 0x41, 0x5f, 0x46, 0x54, 0x5a, 0x00
.L_0:


//--------------------- .nv.shared.attn_fwd       --------------------------
	.section	.nv.shared.attn_fwd,"aw",@nobits
	.sectionflags	@""
	.align	16
	.zero		1024


//--------------------- .nv.shared.reserved.0     --------------------------
	.section	.nv.shared.reserved.0,"aw",@nobits
	.weak		__nv_reservedSMEM_offset_0_alias
	.size		__nv_reservedSMEM_offset_0_alias, 0, 0
	.other		__nv_reservedSMEM_offset_0_alias,@"STO_CUDA_RESERVED_SHARED STV_DEFAULT"
__nv_reservedSMEM_offset_0_alias:
	.zero		0


//--------------------- .nv.constant0.attn_fwd    --------------------------
	.section	.nv.constant0.attn_fwd,"a",@progbits
	.sectionflags	@""
	.align	4
.nv.constant0.attn_fwd:
	.zero		664


//--------------------- SYMBOLS --------------------------

	.type		.nv.reservedSmem.offset0,@object
	.size		.nv.reservedSmem.offset0,0x4
